// auto-generated by cutlass_sweep.gemm — config: {"arch": "sm_90", "cluster_m": 4, "cluster_n": 2, "dtype": "fp16", "dtype_b": "fp16", "layout": "tn", "stages": 3, "tile_k": 64, "tile_m": 128, "tile_n": 128}
#include "cutlass/cutlass.h"
#include "cutlass/gemm/collective/collective_builder.hpp"
#include "cutlass/gemm/device/gemm_universal_adapter.h"
#include "cutlass/gemm/kernel/gemm_universal.hpp"
#include "cutlass/epilogue/collective/collective_builder.hpp"

using ElemA = cutlass::half_t;
using ElemB = cutlass::half_t;
using ElemCD = cutlass::half_t;
using Acc  = float;
using TileShape    = cute::Shape<cute::_128, cute::_128, cute::_64>;
using ClusterShape = cute::Shape<cute::_4, cute::_2, cute::_1>;

using CollectiveEpilogue = typename cutlass::epilogue::collective::CollectiveBuilder<
    cutlass::arch::Sm90, cutlass::arch::OpClassTensorOp,
    TileShape, ClusterShape,
    cutlass::epilogue::collective::EpilogueTileAuto,
    Acc, Acc,
    ElemCD, cutlass::layout::RowMajor, 128 / cutlass::sizeof_bits<ElemCD>::value,
    ElemCD, cutlass::layout::RowMajor, 128 / cutlass::sizeof_bits<ElemCD>::value,
    cutlass::epilogue::collective::EpilogueScheduleAuto
  >::CollectiveOp;

using CollectiveMainloop = typename cutlass::gemm::collective::CollectiveBuilder<
    cutlass::arch::Sm90, cutlass::arch::OpClassTensorOp,
    ElemA, cutlass::layout::ColumnMajor, 128 / cutlass::sizeof_bits<ElemA>::value,
    ElemB, cutlass::layout::RowMajor, 128 / cutlass::sizeof_bits<ElemB>::value,
    Acc,
    TileShape, ClusterShape,
    cutlass::gemm::collective::StageCount<3>,
    cutlass::gemm::collective::KernelScheduleAuto
  >::CollectiveOp;

using GemmKernel = cutlass::gemm::kernel::GemmUniversal<
    cute::Shape<int,int,int,int>,
    CollectiveMainloop,
    CollectiveEpilogue
>;
using Gemm = cutlass::gemm::device::GemmUniversalAdapter<GemmKernel>;

// Force the device kernel symbol into the cubin without needing a host main.
auto* _anchor = &cutlass::device_kernel<GemmKernel>;


// ===== COMPILED SASS (sm_90a) =====

	.target	sm_90a

	.elftype	@"ET_EXEC"


//--------------------- .note.nv.tkinfo           --------------------------
	.section	.note.nv.tkinfo,"",@"SHT_NOTE"
	.sectionflags	@"SHF_NOTE_NV_TKINFO"
	.tkinfo
        /*0018*/ 	.word	0x00000002
        /*0030*/ 	.string	""
        /*0030*/ 	.string	"ptxas"
        /*0030*/ 	.string	"Cuda compilation tools, release 13.0, V13.0.88"
        /*0030*/ 	.string	"Build cuda_13.0.r13.0/compiler.36424714_0"
        /*0030*/ 	.string	"-arch sm_90a -m 64 "



//--------------------- .note.nv.cuinfo           --------------------------
	.section	.note.nv.cuinfo,"",@"SHT_NOTE"
	.sectionflags	@"SHF_NOTE_NV_CUINFO"
        /*0018*/ 	.short	0x0002
        /*001a*/ 	.short	0x005a
        /*001c*/ 	.short	0x0082
	.zero		2


//--------------------- .nv.info                  --------------------------
	.section	.nv.info,"",@"SHT_CUDA_INFO"
	.align	4


	//----- nvinfo : EIATTR_REGCOUNT
	.align		4
        /*0000*/ 	.byte	0x04, 0x2f
        /*0002*/ 	.short	(.L_15 - .L_14)
	.align		4
.L_14:
        /*0004*/ 	.word	index@(_ZN7cutlass13device_kernelINS_4gemm6kernel13GemmUniversalIN4cute5tupleIJiiiiEEENS1_10collective13CollectiveMmaINS1_34MainloopSm90TmaGmmaWarpSpecializedILi3ENS5_IJNS4_1CILi4EEENSA_ILi2EEENSA_ILi1EEEEEENS1_35KernelTmaWarpSpecializedCooperativeEEENS5_IJNSA_ILi128EEESH_NSA_ILi64EEEEEENS_6half_tENS5_IJSD_llEEESK_SL_NS4_8TiledMMAINS4_8MMA_AtomIJNS4_4SM904GMMA26MMA_64x128x16_F32F16F16_SSILNSP_5MajorE1ELSR_1ELNSP_7ScaleInE1ELSS_1EEEEEENS4_6LayoutINS5_IJSC_SD_SD_EEENS5_IJSD_NSA_ILi0EEESX_EEEEENS5_IJNS4_10UnderscoreES10_S10_EEEEENS4_23SM90_TMA_LOAD_MULTICASTENS4_14ComposedLayoutINS4_7SwizzleILi3ELi4ELi3EEENS4_18smem_ptr_flag_bitsILi16EEENSV_INS5_IJSI_NSA_ILi8EEEEEENS5_IJSD_SI_EEEEEEEvNS4_8identityES13_S1D_vS1E_EENS_8epilogue10collective6detail29Sm90TmaWarpSpecializedAdapterINS1H_15DefaultEpilogueISK_NS5_IJlSD_lEEES1L_NS1G_6thread17LinearCombinationISK_Li1EffLNS1M_9ScaleType4KindE0ELNS_15FloatRoundStyleE2ESK_EENS1_15EpilogueDefaultEEEEEvvEEEEvNT_6ParamsE)
        /*0008*/ 	.word	0x000000a8


	//----- nvinfo : EIATTR_FRAME_SIZE
	.align		4
.L_15:
        /*000c*/ 	.byte	0x04, 0x11
        /*000e*/ 	.short	(.L_17 - .L_16)
	.align		4
.L_16:
        /*0010*/ 	.word	index@(_ZN7cutlass13device_kernelINS_4gemm6kernel13GemmUniversalIN4cute5tupleIJiiiiEEENS1_10collective13CollectiveMmaINS1_34MainloopSm90TmaGmmaWarpSpecializedILi3ENS5_IJNS4_1CILi4EEENSA_ILi2EEENSA_ILi1EEEEEENS1_35KernelTmaWarpSpecializedCooperativeEEENS5_IJNSA_ILi128EEESH_NSA_ILi64EEEEEENS_6half_tENS5_IJSD_llEEESK_SL_NS4_8TiledMMAINS4_8MMA_AtomIJNS4_4SM904GMMA26MMA_64x128x16_F32F16F16_SSILNSP_5MajorE1ELSR_1ELNSP_7ScaleInE1ELSS_1EEEEEENS4_6LayoutINS5_IJSC_SD_SD_EEENS5_IJSD_NSA_ILi0EEESX_EEEEENS5_IJNS4_10UnderscoreES10_S10_EEEEENS4_23SM90_TMA_LOAD_MULTICASTENS4_14ComposedLayoutINS4_7SwizzleILi3ELi4ELi3EEENS4_18smem_ptr_flag_bitsILi16EEENSV_INS5_IJSI_NSA_ILi8EEEEEENS5_IJSD_SI_EEEEEEEvNS4_8identityES13_S1D_vS1E_EENS_8epilogue10collective6detail29Sm90TmaWarpSpecializedAdapterINS1H_15DefaultEpilogueISK_NS5_IJlSD_lEEES1L_NS1G_6thread17LinearCombinationISK_Li1EffLNS1M_9ScaleType4KindE0ELNS_15FloatRoundStyleE2ESK_EENS1_15EpilogueDefaultEEEEEvvEEEEvNT_6ParamsE)
        /*0014*/ 	.word	0x00000000


	//----- nvinfo : EIATTR_MIN_STACK_SIZE
	.align		4
.L_17:
        /*0018*/ 	.byte	0x04, 0x12
        /*001a*/ 	.short	(.L_19 - .L_18)
	.align		4
.L_18:
        /*001c*/ 	.word	index@(_ZN7cutlass13device_kernelINS_4gemm6kernel13GemmUniversalIN4cute5tupleIJiiiiEEENS1_10collective13CollectiveMmaINS1_34MainloopSm90TmaGmmaWarpSpecializedILi3ENS5_IJNS4_1CILi4EEENSA_ILi2EEENSA_ILi1EEEEEENS1_35KernelTmaWarpSpecializedCooperativeEEENS5_IJNSA_ILi128EEESH_NSA_ILi64EEEEEENS_6half_tENS5_IJSD_llEEESK_SL_NS4_8TiledMMAINS4_8MMA_AtomIJNS4_4SM904GMMA26MMA_64x128x16_F32F16F16_SSILNSP_5MajorE1ELSR_1ELNSP_7ScaleInE1ELSS_1EEEEEENS4_6LayoutINS5_IJSC_SD_SD_EEENS5_IJSD_NSA_ILi0EEESX_EEEEENS5_IJNS4_10UnderscoreES10_S10_EEEEENS4_23SM90_TMA_LOAD_MULTICASTENS4_14ComposedLayoutINS4_7SwizzleILi3ELi4ELi3EEENS4_18smem_ptr_flag_bitsILi16EEENSV_INS5_IJSI_NSA_ILi8EEEEEENS5_IJSD_SI_EEEEEEEvNS4_8identityES13_S1D_vS1E_EENS_8epilogue10collective6detail29Sm90TmaWarpSpecializedAdapterINS1H_15DefaultEpilogueISK_NS5_IJlSD_lEEES1L_NS1G_6thread17LinearCombinationISK_Li1EffLNS1M_9ScaleType4KindE0ELNS_15FloatRoundStyleE2ESK_EENS1_15EpilogueDefaultEEEEEvvEEEEvNT_6ParamsE)
        /*0020*/ 	.word	0x00000000
.L_19:


//--------------------- .nv.compat                --------------------------
	.section	.nv.compat,"",@"SHT_CUDA_COMPAT_INFO"
	.align	4
        /*0000*/ 	.byte	0x02, 0x09, 0x01, 0x00, 0x02, 0x02, 0x04, 0x00, 0x02, 0x05, 0x05, 0x00, 0x03, 0x07, 0x01, 0x01
        /*0010*/ 	.byte	0x02, 0x03, 0x01, 0x00, 0x02, 0x06, 0x01, 0x00, 0x04, 0x0b, 0x08, 0x00, 0x00, 0x00, 0x00, 0x00
        /*0020*/ 	.byte	0x00, 0x00, 0x00, 0x00


//--------------------- .nv.info._ZN7cutlass13device_kernelINS_4gemm6kernel13GemmUniversalIN4cute5tupleIJiiiiEEENS1_10collective13CollectiveMmaINS1_34MainloopSm90TmaGmmaWarpSpecializedILi3ENS5_IJNS4_1CILi4EEENSA_ILi2EEENSA_ILi1EEEEEENS1_35KernelTmaWarpSpecializedCooperativeEEENS5_IJNSA_ILi128EEESH_NSA_ILi64EEEEEENS_6half_tENS5_IJSD_llEEESK_SL_NS4_8TiledMMAINS4_8MMA_AtomIJNS4_4SM904GMMA26MMA_64x128x16_F32F16F16_SSILNSP_5MajorE1ELSR_1ELNSP_7ScaleInE1ELSS_1EEEEEENS4_6LayoutINS5_IJSC_SD_SD_EEENS5_IJSD_NSA_ILi0EEESX_EEEEENS5_IJNS4_10UnderscoreES10_S10_EEEEENS4_23SM90_TMA_LOAD_MULTICASTENS4_14ComposedLayoutINS4_7SwizzleILi3ELi4ELi3EEENS4_18smem_ptr_flag_bitsILi16EEENSV_INS5_IJSI_NSA_ILi8EEEEEENS5_IJSD_SI_EEEEEEEvNS4_8identityES13_S1D_vS1E_EENS_8epilogue10collective6detail29Sm90TmaWarpSpecializedAdapterINS1H_15DefaultEpilogueISK_NS5_IJlSD_lEEES1L_NS1G_6thread17LinearCombinationISK_Li1EffLNS1M_9ScaleType4KindE0ELNS_15FloatRoundStyleE2ESK_EENS1_15EpilogueDefaultEEEEEvvEEEEvNT_6ParamsE --------------------------
	.section	.nv.info._ZN7cutlass13device_kernelINS_4gemm6kernel13GemmUniversalIN4cute5tupleIJiiiiEEENS1_10collective13CollectiveMmaINS1_34MainloopSm90TmaGmmaWarpSpecializedILi3ENS5_IJNS4_1CILi4EEENSA_ILi2EEENSA_ILi1EEEEEENS1_35KernelTmaWarpSpecializedCooperativeEEENS5_IJNSA_ILi128EEESH_NSA_ILi64EEEEEENS_6half_tENS5_IJSD_llEEESK_SL_NS4_8TiledMMAINS4_8MMA_AtomIJNS4_4SM904GMMA26MMA_64x128x16_F32F16F16_SSILNSP_5MajorE1ELSR_1ELNSP_7ScaleInE1ELSS_1EEEEEENS4_6LayoutINS5_IJSC_SD_SD_EEENS5_IJSD_NSA_ILi0EEESX_EEEEENS5_IJNS4_10UnderscoreES10_S10_EEEEENS4_23SM90_TMA_LOAD_MULTICASTENS4_14ComposedLayoutINS4_7SwizzleILi3ELi4ELi3EEENS4_18smem_ptr_flag_bitsILi16EEENSV_INS5_IJSI_NSA_ILi8EEEEEENS5_IJSD_SI_EEEEEEEvNS4_8identityES13_S1D_vS1E_EENS_8epilogue10collective6detail29Sm90TmaWarpSpecializedAdapterINS1H_15DefaultEpilogueISK_NS5_IJlSD_lEEES1L_NS1G_6thread17LinearCombinationISK_Li1EffLNS1M_9ScaleType4KindE0ELNS_15FloatRoundStyleE2ESK_EENS1_15EpilogueDefaultEEEEEvvEEEEvNT_6ParamsE,"",@"SHT_CUDA_INFO"
	.sectionflags	@""
	.align	4


	//----- nvinfo : EIATTR_CUDA_API_VERSION
	.align		4
        /*0000*/ 	.byte	0x04, 0x37
        /*0002*/ 	.short	(.L_21 - .L_20)
.L_20:
        /*0004*/ 	.word	0x00000082


	//----- nvinfo : EIATTR_KPARAM_INFO
	.align		4
.L_21:
        /*0008*/ 	.byte	0x04, 0x17
        /*000a*/ 	.short	(.L_23 - .L_22)
.L_22:
        /*000c*/ 	.word	0x00000000
        /*0010*/ 	.short	0x0000
        /*0012*/ 	.short	0x0070
        /*0014*/ 	.byte	0x00, 0xf0, 0x01, 0x10


	//----- nvinfo : EIATTR_SPARSE_MMA_MASK
	.align		4
.L_23:
        /*0018*/ 	.byte	0x03, 0x50
        /*001a*/ 	.short	0x0000


	//----- nvinfo : EIATTR_MAXREG_COUNT
	.align		4
        /*001c*/ 	.byte	0x03, 0x1b
        /*001e*/ 	.short	0x00a8


	//----- nvinfo : EIATTR_NUM_BARRIERS
	.align		4
        /*0020*/ 	.byte	0x02, 0x4c
        /*0022*/ 	.byte	0x01
	.zero		1


	//----- nvinfo : EIATTR_EXTERNS
	.align		4
        /*0024*/ 	.byte	0x04, 0x0f
        /*0026*/ 	.short	(.L_25 - .L_24)


	//   ....[0]....
	.align		4
.L_24:
        /*0028*/ 	.word	index@(__assertfail)


	//----- nvinfo : EIATTR_MERCURY_ISA_VERSION
	.align		4
.L_25:
        /*002c*/ 	.byte	0x03, 0x5f
        /*002e*/ 	.short	0x0101


	//----- nvinfo : EIATTR_INT_WARP_WIDE_INSTR_OFFSETS
	.align		4
        /*0030*/ 	.byte	0x04, 0x31
        /*0032*/ 	.short	(.L_27 - .L_26)


	//   ....[0]....
.L_26:
        /*0034*/ 	.word	0x000004c0


	//   ....[1]....
        /*0038*/ 	.word	0x000004e0


	//   ....[2]....
        /*003c*/ 	.word	0x00000690


	//   ....[3]....
        /*0040*/ 	.word	0x00001ef0


	//----- nvinfo : EIATTR_COOP_GROUP_MASK_REGIDS
	.align		4
.L_27:
        /*0044*/ 	.byte	0x04, 0x29
        /*0046*/ 	.short	(.L_29 - .L_28)


	//   ....[0]....
.L_28:
        /*0048*/ 	.word	0xffffffff


	//   ....[1]....
        /*004c*/ 	.word	0xffffffff


	//   ....[2]....
        /*0050*/ 	.word	0xffffffff


	//   ....[3]....
        /*0054*/ 	.word	0xffffffff


	//   ....[4]....
        /*0058*/ 	.word	0xffffffff


	//   ....[5]....
        /*005c*/ 	.word	0xffffffff


	//----- nvinfo : EIATTR_COOP_GROUP_INSTR_OFFSETS
	.align		4
.L_29:
        /*0060*/ 	.byte	0x04, 0x28
        /*0062*/ 	.short	(.L_31 - .L_30)


	//   ....[0]....
.L_30:
        /*0064*/ 	.word	0x00000060


	//   ....[1]....
        /*0068*/ 	.word	0x00000070


	//   ....[2]....
        /*006c*/ 	.word	0x00000130


	//   ....[3]....
        /*0070*/ 	.word	0x000002e0


	//   ....[4]....
        /*0074*/ 	.word	0x00000800


	//   ....[5]....
        /*0078*/ 	.word	0x00001480


	//----- nvinfo : EIATTR_REG_RECONFIG
	.align		4
.L_31:
        /*007c*/ 	.byte	0x01, 0x54
	.zero		2


	//----- nvinfo : EIATTR_SYSCALL_OFFSETS
	.align		4
        /*0080*/ 	.byte	0x04, 0x46
        /*0082*/ 	.short	(.L_33 - .L_32)


	//   ....[0]....
.L_32:
        /*0084*/ 	.word	0x00001660


	//----- nvinfo : EIATTR_MBARRIER_INSTR_OFFSETS
	.align		4
.L_33:
        /*0088*/ 	.byte	0x04, 0x39
        /*008a*/ 	.short	(.L_35 - .L_34)


	//   ....[0]....
.L_34:
        /*008c*/ 	.word	0x00000250
        /*0090*/ 	.word	0x000000ff
        /*0094*/ 	.word	0x00000000
        /*0098*/ 	.short	0x0100
        /*009a*/ 	.byte	0x08
	.zero		1


	//   ....[1]....
        /*009c*/ 	.word	0x00000260
        /*00a0*/ 	.word	0x000000ff
        /*00a4*/ 	.word	0x00000018
        /*00a8*/ 	.short	0x0100
        /*00aa*/ 	.byte	0x08
	.zero		1


	//   ....[2]....
        /*00ac*/ 	.word	0x00000270
        /*00b0*/ 	.word	0x000000ff
        /*00b4*/ 	.word	0x00000008
        /*00b8*/ 	.short	0x0100
        /*00ba*/ 	.byte	0x08
	.zero		1


	//   ....[3]....
        /*00bc*/ 	.word	0x00000280
        /*00c0*/ 	.word	0x000000ff
        /*00c4*/ 	.word	0x00000020
        /*00c8*/ 	.short	0x0100
        /*00ca*/ 	.byte	0x08
	.zero		1


	//   ....[4]....
        /*00cc*/ 	.word	0x00000290
        /*00d0*/ 	.word	0x000000ff
        /*00d4*/ 	.word	0x00000010
        /*00d8*/ 	.short	0x0100
        /*00da*/ 	.byte	0x08
	.zero		1


	//   ....[5]....
        /*00dc*/ 	.word	0x000002a0
        /*00e0*/ 	.word	0x000000ff
        /*00e4*/ 	.word	0x00000028
        /*00e8*/ 	.short	0x0100
        /*00ea*/ 	.byte	0x08
	.zero		1


	//   ....[6]....
        /*00ec*/ 	.word	0x00000710
        /*00f0*/ 	.word	0x000000ff
        /*00f4*/ 	.word	0x00000040
        /*00f8*/ 	.short	0x0100
        /*00fa*/ 	.byte	0x06
	.zero		1


	//   ....[7]....
        /*00fc*/ 	.word	0x000007b0
        /*0100*/ 	.word	0x000000ff
        /*0104*/ 	.word	0x00000048
        /*0108*/ 	.short	0x0100
        /*010a*/ 	.byte	0x06
	.zero		1


	//   ....[8]....
        /*010c*/ 	.word	0x00001720
        /*0110*/ 	.word	0x00000003
        /*0114*/ 	.word	0x00000000
        /*0118*/ 	.short	0x010a
        /*011a*/ 	.byte	0x3f
	.zero		1


	//   ....[9]....
        /*011c*/ 	.word	0x00001780
        /*0120*/ 	.word	0x00000003
        /*0124*/ 	.word	0x00000000
        /*0128*/ 	.short	0x010a
        /*012a*/ 	.byte	0x3f
	.zero		1


	//   ....[10]....
        /*012c*/ 	.word	0x00001b00
        /*0130*/ 	.word	0x00000005
        /*0134*/ 	.word	0x00000000
        /*0138*/ 	.short	0x010a
        /*013a*/ 	.byte	0x3f
	.zero		1


	//   ....[11]....
        /*013c*/ 	.word	0x00001b40
        /*0140*/ 	.word	0x00000005
        /*0144*/ 	.word	0x00000000
        /*0148*/ 	.short	0x010a
        /*014a*/ 	.byte	0x3f
	.zero		1


	//   ....[12]....
        /*014c*/ 	.word	0x00001da0
        /*0150*/ 	.word	0x00000004
        /*0154*/ 	.word	0x00000000
        /*0158*/ 	.short	0x0101
        /*015a*/ 	.byte	0x3f
	.zero		1


	//   ....[13]....
        /*015c*/ 	.word	0x00001f90
        /*0160*/ 	.word	0x00000000
        /*0164*/ 	.word	0x00000000
        /*0168*/ 	.short	0x0101
        /*016a*/ 	.byte	0x3f
	.zero		1


	//   ....[14]....
        /*016c*/ 	.word	0x00007210
        /*0170*/ 	.word	0x00000015
        /*0174*/ 	.word	0x00000018
        /*0178*/ 	.short	0x010a
        /*017a*/ 	.byte	0x3f
	.zero		1


	//   ....[15]....
        /*017c*/ 	.word	0x000076a0
        /*0180*/ 	.word	0x00000006
        /*0184*/ 	.word	0x00000048
        /*0188*/ 	.short	0x0101
        /*018a*/ 	.byte	0x3f
	.zero		1


	//   ....[16]....
        /*018c*/ 	.word	0x00007dd0
        /*0190*/ 	.word	0x00000007
        /*0194*/ 	.word	0x00000000
        /*0198*/ 	.short	0x010a
        /*019a*/ 	.byte	0x3f
	.zero		1


	//   ....[17]....
        /*019c*/ 	.word	0x00007e50
        /*01a0*/ 	.word	0x00000006
        /*01a4*/ 	.word	0x00000000
        /*01a8*/ 	.short	0x010a
        /*01aa*/ 	.byte	0x3f
	.zero		1


	//   ....[18]....
        /*01ac*/ 	.word	0x00007ee0
        /*01b0*/ 	.word	0x00000003
        /*01b4*/ 	.word	0x00000000
        /*01b8*/ 	.short	0x010a
        /*01ba*/ 	.byte	0x3f
	.zero		1


	//   ....[19]....
        /*01bc*/ 	.word	0x00007f40
        /*01c0*/ 	.word	0x00000003
        /*01c4*/ 	.word	0x00000000
        /*01c8*/ 	.short	0x010a
        /*01ca*/ 	.byte	0x3f
	.zero		1


	//   ....[20]....
        /*01cc*/ 	.word	0x00007f90
        /*01d0*/ 	.word	0x00000005
        /*01d4*/ 	.word	0x00000000
        /*01d8*/ 	.short	0x010a
        /*01da*/ 	.byte	0x3f
	.zero		1


	//   ....[21]....
        /*01dc*/ 	.word	0x00008060
        /*01e0*/ 	.word	0x00000015
        /*01e4*/ 	.word	0x00000018
        /*01e8*/ 	.short	0x010a
        /*01ea*/ 	.byte	0x3f
	.zero		1


	//   ....[22]....
        /*01ec*/ 	.word	0x00008130
        /*01f0*/ 	.word	0x00000007
        /*01f4*/ 	.word	0x00000000
        /*01f8*/ 	.short	0x010a
        /*01fa*/ 	.byte	0x3f
	.zero		1


	//   ....[23]....
        /*01fc*/ 	.word	0x00008180
        /*0200*/ 	.word	0x00000006
        /*0204*/ 	.word	0x00000000
        /*0208*/ 	.short	0x010a
        /*020a*/ 	.byte	0x3f
	.zero		1


	//----- nvinfo : EIATTR_NUM_MBARRIERS
	.align		4
.L_35:
        /*020c*/ 	.byte	0x03, 0x38
        /*020e*/ 	.short	0x0008


	//----- nvinfo : EIATTR_EXIT_INSTR_OFFSETS
	.align		4
        /*0210*/ 	.byte	0x04, 0x1c
        /*0212*/ 	.short	(.L_37 - .L_36)


	//   ....[0]....
.L_36:
        /*0214*/ 	.word	0x000009d0


	//   ....[1]....
        /*0218*/ 	.word	0x000011e0


	//   ....[2]....
        /*021c*/ 	.word	0x00006840


	//   ....[3]....
        /*0220*/ 	.word	0x00006da0


	//   ....[4]....
        /*0224*/ 	.word	0x00007f30


	//----- nvinfo : EIATTR_MAX_THREADS
	.align		4
.L_37:
        /*0228*/ 	.byte	0x04, 0x05
        /*022a*/ 	.short	(.L_39 - .L_38)
.L_38:
        /*022c*/ 	.word	0x00000180
        /*0230*/ 	.word	0x00000001
        /*0234*/ 	.word	0x00000001


	//----- nvinfo : EIATTR_CRS_STACK_SIZE
	.align		4
.L_39:
        /*0238*/ 	.byte	0x04, 0x1e
        /*023a*/ 	.short	(.L_41 - .L_40)
.L_40:
        /*023c*/ 	.word	0x00000000


	//----- nvinfo : EIATTR_CBANK_PARAM_SIZE
	.align		4
.L_41:
        /*0240*/ 	.byte	0x03, 0x19
        /*0242*/ 	.short	0x0470


	//----- nvinfo : EIATTR_PARAM_CBANK
	.align		4
        /*0244*/ 	.byte	0x04, 0x0a
        /*0246*/ 	.short	(.L_43 - .L_42)
	.align		4
.L_42:
        /*0248*/ 	.word	index@(.nv.constant0._ZN7cutlass13device_kernelINS_4gemm6kernel13GemmUniversalIN4cute5tupleIJiiiiEEENS1_10collective13CollectiveMmaINS1_34MainloopSm90TmaGmmaWarpSpecializedILi3ENS5_IJNS4_1CILi4EEENSA_ILi2EEENSA_ILi1EEEEEENS1_35KernelTmaWarpSpecializedCooperativeEEENS5_IJNSA_ILi128EEESH_NSA_ILi64EEEEEENS_6half_tENS5_IJSD_llEEESK_SL_NS4_8TiledMMAINS4_8MMA_AtomIJNS4_4SM904GMMA26MMA_64x128x16_F32F16F16_SSILNSP_5MajorE1ELSR_1ELNSP_7ScaleInE1ELSS_1EEEEEENS4_6LayoutINS5_IJSC_SD_SD_EEENS5_IJSD_NSA_ILi0EEESX_EEEEENS5_IJNS4_10UnderscoreES10_S10_EEEEENS4_23SM90_TMA_LOAD_MULTICASTENS4_14ComposedLayoutINS4_7SwizzleILi3ELi4ELi3EEENS4_18smem_ptr_flag_bitsILi16EEENSV_INS5_IJSI_NSA_ILi8EEEEEENS5_IJSD_SI_EEEEEEEvNS4_8identityES13_S1D_vS1E_EENS_8epilogue10collective6detail29Sm90TmaWarpSpecializedAdapterINS1H_15DefaultEpilogueISK_NS5_IJlSD_lEEES1L_NS1G_6thread17LinearCombinationISK_Li1EffLNS1M_9ScaleType4KindE0ELNS_15FloatRoundStyleE2ESK_EENS1_15EpilogueDefaultEEEEEvvEEEEvNT_6ParamsE)
        /*024c*/ 	.short	0x0210
        /*024e*/ 	.short	0x0470


	//----- nvinfo : EIATTR_SW_WAR
	.align		4
.L_43:
        /*0250*/ 	.byte	0x04, 0x36
        /*0252*/ 	.short	(.L_45 - .L_44)
.L_44:
        /*0254*/ 	.word	0x00000008
.L_45:


//--------------------- .nv.callgraph             --------------------------
	.section	.nv.callgraph,"",@"SHT_CUDA_CALLGRAPH"
	.align	4
	.sectionentsize	8
	.align		4
        /*0000*/ 	.word	0x00000000
	.align		4
        /*0004*/ 	.word	0xffffffff
	.align		4
        /*0008*/ 	.word	index@(_ZN7cutlass13device_kernelINS_4gemm6kernel13GemmUniversalIN4cute5tupleIJiiiiEEENS1_10collective13CollectiveMmaINS1_34MainloopSm90TmaGmmaWarpSpecializedILi3ENS5_IJNS4_1CILi4EEENSA_ILi2EEENSA_ILi1EEEEEENS1_35KernelTmaWarpSpecializedCooperativeEEENS5_IJNSA_ILi128EEESH_NSA_ILi64EEEEEENS_6half_tENS5_IJSD_llEEESK_SL_NS4_8TiledMMAINS4_8MMA_AtomIJNS4_4SM904GMMA26MMA_64x128x16_F32F16F16_SSILNSP_5MajorE1ELSR_1ELNSP_7ScaleInE1ELSS_1EEEEEENS4_6LayoutINS5_IJSC_SD_SD_EEENS5_IJSD_NSA_ILi0EEESX_EEEEENS5_IJNS4_10UnderscoreES10_S10_EEEEENS4_23SM90_TMA_LOAD_MULTICASTENS4_14ComposedLayoutINS4_7SwizzleILi3ELi4ELi3EEENS4_18smem_ptr_flag_bitsILi16EEENSV_INS5_IJSI_NSA_ILi8EEEEEENS5_IJSD_SI_EEEEEEEvNS4_8identityES13_S1D_vS1E_EENS_8epilogue10collective6detail29Sm90TmaWarpSpecializedAdapterINS1H_15DefaultEpilogueISK_NS5_IJlSD_lEEES1L_NS1G_6thread17LinearCombinationISK_Li1EffLNS1M_9ScaleType4KindE0ELNS_15FloatRoundStyleE2ESK_EENS1_15EpilogueDefaultEEEEEvvEEEEvNT_6ParamsE)
	.align		4
        /*000c*/ 	.word	index@(__assertfail)
	.align		4
        /*0010*/ 	.word	0x00000000
	.align		4
        /*0014*/ 	.word	0xfffffffe
	.align		4
        /*0018*/ 	.word	0x00000000
	.align		4
        /*001c*/ 	.word	0xfffffffd
	.align		4
        /*0020*/ 	.word	0x00000000
	.align		4
        /*0024*/ 	.word	0xfffffffc


//--------------------- .nv.constant4             --------------------------
	.section	.nv.constant4,"a",@progbits
	.align	8
	.align		8
.nv.constant4:
        /*0000*/ 	.dword	__assertfail
	.align		8
        /*0008*/ 	.dword	__unnamed_1
	.align		8
        /*0010*/ 	.dword	_ZN40_INTERNAL_d221e6b4_4_k_cu_6d016012_270544cuda3std3__45__cpo5beginE
	.align		8
        /*0018*/ 	.dword	_ZN40_INTERNAL_d221e6b4_4_k_cu_6d016012_270544cuda3std3__45__cpo3endE
	.align		8
        /*0020*/ 	.dword	_ZN40_INTERNAL_d221e6b4_4_k_cu_6d016012_270544cuda3std3__45__cpo6cbeginE
	.align		8
        /*0028*/ 	.dword	_ZN40_INTERNAL_d221e6b4_4_k_cu_6d016012_270544cuda3std3__45__cpo4cendE
	.align		8
        /*0030*/ 	.dword	_ZN40_INTERNAL_d221e6b4_4_k_cu_6d016012_270544cuda3std3__442_GLOBAL__N__d221e6b4_4_k_cu_6d016012_270546ignoreE
	.align		8
        /*0038*/ 	.dword	_ZN40_INTERNAL_d221e6b4_4_k_cu_6d016012_270544cuda3std3__419piecewise_constructE
	.align		8
        /*0040*/ 	.dword	_ZN40_INTERNAL_d221e6b4_4_k_cu_6d016012_270544cuda3std3__48in_placeE
	.align		8
        /*0048*/ 	.dword	_ZN40_INTERNAL_d221e6b4_4_k_cu_6d016012_270544cuda3std6ranges3__45__cpo4swapE
	.align		8
        /*0050*/ 	.dword	_ZN40_INTERNAL_d221e6b4_4_k_cu_6d016012_270544cuda3std6ranges3__45__cpo9iter_moveE
	.align		8
        /*0058*/ 	.dword	_ZN40_INTERNAL_d221e6b4_4_k_cu_6d016012_270544cute7productE
	.align		8
        /*0060*/ 	.dword	_ZN40_INTERNAL_d221e6b4_4_k_cu_6d016012_270544cute1_E
	.align		8
        /*0068*/ 	.dword	$str$22
	.align		8
        /*0070*/ 	.dword	$str$23


//--------------------- .text._ZN7cutlass13device_kernelINS_4gemm6kernel13GemmUniversalIN4cute5tupleIJiiiiEEENS1_10collective13CollectiveMmaINS1_34MainloopSm90TmaGmmaWarpSpecializedILi3ENS5_IJNS4_1CILi4EEENSA_ILi2EEENSA_ILi1EEEEEENS1_35KernelTmaWarpSpecializedCooperativeEEENS5_IJNSA_ILi128EEESH_NSA_ILi64EEEEEENS_6half_tENS5_IJSD_llEEESK_SL_NS4_8TiledMMAINS4_8MMA_AtomIJNS4_4SM904GMMA26MMA_64x128x16_F32F16F16_SSILNSP_5MajorE1ELSR_1ELNSP_7ScaleInE1ELSS_1EEEEEENS4_6LayoutINS5_IJSC_SD_SD_EEENS5_IJSD_NSA_ILi0EEESX_EEEEENS5_IJNS4_10UnderscoreES10_S10_EEEEENS4_23SM90_TMA_LOAD_MULTICASTENS4_14ComposedLayoutINS4_7SwizzleILi3ELi4ELi3EEENS4_18smem_ptr_flag_bitsILi16EEENSV_INS5_IJSI_NSA_ILi8EEEEEENS5_IJSD_SI_EEEEEEEvNS4_8identityES13_S1D_vS1E_EENS_8epilogue10collective6detail29Sm90TmaWarpSpecializedAdapterINS1H_15DefaultEpilogueISK_NS5_IJlSD_lEEES1L_NS1G_6thread17LinearCombinationISK_Li1EffLNS1M_9ScaleType4KindE0ELNS_15FloatRoundStyleE2ESK_EENS1_15EpilogueDefaultEEEEEvvEEEEvNT_6ParamsE --------------------------
	.section	.text._ZN7cutlass13device_kernelINS_4gemm6kernel13GemmUniversalIN4cute5tupleIJiiiiEEENS1_10collective13CollectiveMmaINS1_34MainloopSm90TmaGmmaWarpSpecializedILi3ENS5_IJNS4_1CILi4EEENSA_ILi2EEENSA_ILi1EEEEEENS1_35KernelTmaWarpSpecializedCooperativeEEENS5_IJNSA_ILi128EEESH_NSA_ILi64EEEEEENS_6half_tENS5_IJSD_llEEESK_SL_NS4_8TiledMMAINS4_8MMA_AtomIJNS4_4SM904GMMA26MMA_64x128x16_F32F16F16_SSILNSP_5MajorE1ELSR_1ELNSP_7ScaleInE1ELSS_1EEEEEENS4_6LayoutINS5_IJSC_SD_SD_EEENS5_IJSD_NSA_ILi0EEESX_EEEEENS5_IJNS4_10UnderscoreES10_S10_EEEEENS4_23SM90_TMA_LOAD_MULTICASTENS4_14ComposedLayoutINS4_7SwizzleILi3ELi4ELi3EEENS4_18smem_ptr_flag_bitsILi16EEENSV_INS5_IJSI_NSA_ILi8EEEEEENS5_IJSD_SI_EEEEEEEvNS4_8identityES13_S1D_vS1E_EENS_8epilogue10collective6detail29Sm90TmaWarpSpecializedAdapterINS1H_15DefaultEpilogueISK_NS5_IJlSD_lEEES1L_NS1G_6thread17LinearCombinationISK_Li1EffLNS1M_9ScaleType4KindE0ELNS_15FloatRoundStyleE2ESK_EENS1_15EpilogueDefaultEEEEEvvEEEEvNT_6ParamsE,"ax",@progbits
	.align	128
.text._ZN7cutlass13device_kernelINS_4gemm6kernel13GemmUniversalIN4cute5tupleIJiiiiEEENS1_10collective13CollectiveMmaINS1_34MainloopSm90TmaGmmaWarpSpecializedILi3ENS5_IJNS4_1CILi4EEENSA_ILi2EEENSA_ILi1EEEEEENS1_35KernelTmaWarpSpecializedCooperativeEEENS5_IJNSA_ILi128EEESH_NSA_ILi64EEEEEENS_6half_tENS5_IJSD_llEEESK_SL_NS4_8TiledMMAINS4_8MMA_AtomIJNS4_4SM904GMMA26MMA_64x128x16_F32F16F16_SSILNSP_5MajorE1ELSR_1ELNSP_7ScaleInE1ELSS_1EEEEEENS4_6LayoutINS5_IJSC_SD_SD_EEENS5_IJSD_NSA_ILi0EEESX_EEEEENS5_IJNS4_10UnderscoreES10_S10_EEEEENS4_23SM90_TMA_LOAD_MULTICASTENS4_14ComposedLayoutINS4_7SwizzleILi3ELi4ELi3EEENS4_18smem_ptr_flag_bitsILi16EEENSV_INS5_IJSI_NSA_ILi8EEEEEENS5_IJSD_SI_EEEEEEEvNS4_8identityES13_S1D_vS1E_EENS_8epilogue10collective6detail29Sm90TmaWarpSpecializedAdapterINS1H_15DefaultEpilogueISK_NS5_IJlSD_lEEES1L_NS1G_6thread17LinearCombinationISK_Li1EffLNS1M_9ScaleType4KindE0ELNS_15FloatRoundStyleE2ESK_EENS1_15EpilogueDefaultEEEEEvvEEEEvNT_6ParamsE:
        .type           _ZN7cutlass13device_kernelINS_4gemm6kernel13GemmUniversalIN4cute5tupleIJiiiiEEENS1_10collective13CollectiveMmaINS1_34MainloopSm90TmaGmmaWarpSpecializedILi3ENS5_IJNS4_1CILi4EEENSA_ILi2EEENSA_ILi1EEEEEENS1_35KernelTmaWarpSpecializedCooperativeEEENS5_IJNSA_ILi128EEESH_NSA_ILi64EEEEEENS_6half_tENS5_IJSD_llEEESK_SL_NS4_8TiledMMAINS4_8MMA_AtomIJNS4_4SM904GMMA26MMA_64x128x16_F32F16F16_SSILNSP_5MajorE1ELSR_1ELNSP_7ScaleInE1ELSS_1EEEEEENS4_6LayoutINS5_IJSC_SD_SD_EEENS5_IJSD_NSA_ILi0EEESX_EEEEENS5_IJNS4_10UnderscoreES10_S10_EEEEENS4_23SM90_TMA_LOAD_MULTICASTENS4_14ComposedLayoutINS4_7SwizzleILi3ELi4ELi3EEENS4_18smem_ptr_flag_bitsILi16EEENSV_INS5_IJSI_NSA_ILi8EEEEEENS5_IJSD_SI_EEEEEEEvNS4_8identityES13_S1D_vS1E_EENS_8epilogue10collective6detail29Sm90TmaWarpSpecializedAdapterINS1H_15DefaultEpilogueISK_NS5_IJlSD_lEEES1L_NS1G_6thread17LinearCombinationISK_Li1EffLNS1M_9ScaleType4KindE0ELNS_15FloatRoundStyleE2ESK_EENS1_15EpilogueDefaultEEEEEvvEEEEvNT_6ParamsE,@function
        .size           _ZN7cutlass13device_kernelINS_4gemm6kernel13GemmUniversalIN4cute5tupleIJiiiiEEENS1_10collective13CollectiveMmaINS1_34MainloopSm90TmaGmmaWarpSpecializedILi3ENS5_IJNS4_1CILi4EEENSA_ILi2EEENSA_ILi1EEEEEENS1_35KernelTmaWarpSpecializedCooperativeEEENS5_IJNSA_ILi128EEESH_NSA_ILi64EEEEEENS_6half_tENS5_IJSD_llEEESK_SL_NS4_8TiledMMAINS4_8MMA_AtomIJNS4_4SM904GMMA26MMA_64x128x16_F32F16F16_SSILNSP_5MajorE1ELSR_1ELNSP_7ScaleInE1ELSS_1EEEEEENS4_6LayoutINS5_IJSC_SD_SD_EEENS5_IJSD_NSA_ILi0EEESX_EEEEENS5_IJNS4_10UnderscoreES10_S10_EEEEENS4_23SM90_TMA_LOAD_MULTICASTENS4_14ComposedLayoutINS4_7SwizzleILi3ELi4ELi3EEENS4_18smem_ptr_flag_bitsILi16EEENSV_INS5_IJSI_NSA_ILi8EEEEEENS5_IJSD_SI_EEEEEEEvNS4_8identityES13_S1D_vS1E_EENS_8epilogue10collective6detail29Sm90TmaWarpSpecializedAdapterINS1H_15DefaultEpilogueISK_NS5_IJlSD_lEEES1L_NS1G_6thread17LinearCombinationISK_Li1EffLNS1M_9ScaleType4KindE0ELNS_15FloatRoundStyleE2ESK_EENS1_15EpilogueDefaultEEEEEvvEEEEvNT_6ParamsE,(.L_x_195 - _ZN7cutlass13device_kernelINS_4gemm6kernel13GemmUniversalIN4cute5tupleIJiiiiEEENS1_10collective13CollectiveMmaINS1_34MainloopSm90TmaGmmaWarpSpecializedILi3ENS5_IJNS4_1CILi4EEENSA_ILi2EEENSA_ILi1EEEEEENS1_35KernelTmaWarpSpecializedCooperativeEEENS5_IJNSA_ILi128EEESH_NSA_ILi64EEEEEENS_6half_tENS5_IJSD_llEEESK_SL_NS4_8TiledMMAINS4_8MMA_AtomIJNS4_4SM904GMMA26MMA_64x128x16_F32F16F16_SSILNSP_5MajorE1ELSR_1ELNSP_7ScaleInE1ELSS_1EEEEEENS4_6LayoutINS5_IJSC_SD_SD_EEENS5_IJSD_NSA_ILi0EEESX_EEEEENS5_IJNS4_10UnderscoreES10_S10_EEEEENS4_23SM90_TMA_LOAD_MULTICASTENS4_14ComposedLayoutINS4_7SwizzleILi3ELi4ELi3EEENS4_18smem_ptr_flag_bitsILi16EEENSV_INS5_IJSI_NSA_ILi8EEEEEENS5_IJSD_SI_EEEEEEEvNS4_8identityES13_S1D_vS1E_EENS_8epilogue10collective6detail29Sm90TmaWarpSpecializedAdapterINS1H_15DefaultEpilogueISK_NS5_IJlSD_lEEES1L_NS1G_6thread17LinearCombinationISK_Li1EffLNS1M_9ScaleType4KindE0ELNS_15FloatRoundStyleE2ESK_EENS1_15EpilogueDefaultEEEEEvvEEEEvNT_6ParamsE)
        .other          _ZN7cutlass13device_kernelINS_4gemm6kernel13GemmUniversalIN4cute5tupleIJiiiiEEENS1_10collective13CollectiveMmaINS1_34MainloopSm90TmaGmmaWarpSpecializedILi3ENS5_IJNS4_1CILi4EEENSA_ILi2EEENSA_ILi1EEEEEENS1_35KernelTmaWarpSpecializedCooperativeEEENS5_IJNSA_ILi128EEESH_NSA_ILi64EEEEEENS_6half_tENS5_IJSD_llEEESK_SL_NS4_8TiledMMAINS4_8MMA_AtomIJNS4_4SM904GMMA26MMA_64x128x16_F32F16F16_SSILNSP_5MajorE1ELSR_1ELNSP_7ScaleInE1ELSS_1EEEEEENS4_6LayoutINS5_IJSC_SD_SD_EEENS5_IJSD_NSA_ILi0EEESX_EEEEENS5_IJNS4_10UnderscoreES10_S10_EEEEENS4_23SM90_TMA_LOAD_MULTICASTENS4_14ComposedLayoutINS4_7SwizzleILi3ELi4ELi3EEENS4_18smem_ptr_flag_bitsILi16EEENSV_INS5_IJSI_NSA_ILi8EEEEEENS5_IJSD_SI_EEEEEEEvNS4_8identityES13_S1D_vS1E_EENS_8epilogue10collective6detail29Sm90TmaWarpSpecializedAdapterINS1H_15DefaultEpilogueISK_NS5_IJlSD_lEEES1L_NS1G_6thread17LinearCombinationISK_Li1EffLNS1M_9ScaleType4KindE0ELNS_15FloatRoundStyleE2ESK_EENS1_15EpilogueDefaultEEEEEvvEEEEvNT_6ParamsE,@"STO_CUDA_ENTRY STV_DEFAULT"
_ZN7cutlass13device_kernelINS_4gemm6kernel13GemmUniversalIN4cute5tupleIJiiiiEEENS1_10collective13CollectiveMmaINS1_34MainloopSm90TmaGmmaWarpSpecializedILi3ENS5_IJNS4_1CILi4EEENSA_ILi2EEENSA_ILi1EEEEEENS1_35KernelTmaWarpSpecializedCooperativeEEENS5_IJNSA_ILi128EEESH_NSA_ILi64EEEEEENS_6half_tENS5_IJSD_llEEESK_SL_NS4_8TiledMMAINS4_8MMA_AtomIJNS4_4SM904GMMA26MMA_64x128x16_F32F16F16_SSILNSP_5MajorE1ELSR_1ELNSP_7ScaleInE1ELSS_1EEEEEENS4_6LayoutINS5_IJSC_SD_SD_EEENS5_IJSD_NSA_ILi0EEESX_EEEEENS5_IJNS4_10UnderscoreES10_S10_EEEEENS4_23SM90_TMA_LOAD_MULTICASTENS4_14ComposedLayoutINS4_7SwizzleILi3ELi4ELi3EEENS4_18smem_ptr_flag_bitsILi16EEENSV_INS5_IJSI_NSA_ILi8EEEEEENS5_IJSD_SI_EEEEEEEvNS4_8identityES13_S1D_vS1E_EENS_8epilogue10collective6detail29Sm90TmaWarpSpecializedAdapterINS1H_15DefaultEpilogueISK_NS5_IJlSD_lEEES1L_NS1G_6thread17LinearCombinationISK_Li1EffLNS1M_9ScaleType4KindE0ELNS_15FloatRoundStyleE2ESK_EENS1_15EpilogueDefaultEEEEEvvEEEEvNT_6ParamsE:
[----:B------:R-:W0:Y:S01]  /*0000*/  LDC R1, c[0x0][0x28] ;  /* 0x00000a00ff017b82 */ /* 0x000e220000000800 */
[----:B------:R-:W1:Y:S01]  /*0010*/  S2R R95, SR_TID.X ;  /* 0x00000000005f7919 */ /* 0x000e620000002100 */
[----:B------:R-:W-:Y:S01]  /*0020*/  ELECT P0, URZ, PT ;  /* 0x00000000003f782f */ /* 0x000fe20003800000 */
[----:B------:R-:W-:Y:S01]  /*0030*/  BSSY B0, `(.L_x_0) ;  /* 0x000000f000007945 */ /* 0x000fe20003800000 */
[--C-:B-1----:R-:W-:Y:S02]  /*0040*/  SHF.R.U32.HI R0, RZ, 0x5, R95.reuse ;  /* 0x00000005ff007819 */ /* 0x102fe4000001165f */
[----:B------:R-:W-:-:S03]  /*0050*/  SHF.R.U32.HI R7, RZ, 0x7, R95 ;  /* 0x00000007ff077819 */ /* 0x000fc6000001165f */
[----:B------:R-:W1:Y:S04]  /*0060*/  SHFL.IDX PT, R3, R0, RZ, 0x1f ;  /* 0x00001fff00037589 */ /* 0x000e6800000e0000 */
[----:B------:R2:W3:Y:S01]  /*0070*/  SHFL.IDX PT, R2, R7, RZ, 0x1f ;  /* 0x00001fff07027589 */ /* 0x0004e200000e0000 */
[----:B-1----:R-:W-:-:S13]  /*0080*/  ISETP.NE.OR P0, PT, R3, RZ, !P0 ;  /* 0x000000ff0300720c */ /* 0x002fda0004705670 */
[----:B0-23--:R-:W-:Y:S05]  /*0090*/  @P0 BRA `(.L_x_1) ;  /* 0x0000000000200947 */ /* 0x00dfea0003800000 */
[----:B------:R-:W-:Y:S02]  /*00a0*/  ULDC.64 UR4, c[0x0][0x198] ;  /* 0x0000660000047ab9 */ /* 0x000fe40000000a00 */
[----:B------:R-:W-:Y:S02]  /*00b0*/  UIADD3 UR6, UP0, UR4, 0xf0, URZ ;  /* 0x000000f004067890 */ /* 0x000fe4000ff1e03f */
[----:B------:R-:W-:Y:S02]  /*00c0*/  UIADD3 UR4, UP1, UR4, 0x1f0, URZ ;  /* 0x000001f004047890 */ /* 0x000fe4000ff3e03f */
[----:B------:R-:W-:Y:S02]  /*00d0*/  UIADD3.X UR7, URZ, UR5, URZ, UP0, !UPT ;  /* 0x000000053f077290 */ /* 0x000fe400087fe43f */
[----:B------:R-:W-:-:S07]  /*00e0*/  UIADD3.X UR5, URZ, UR5, URZ, UP1, !UPT ;  /* 0x000000053f057290 */ /* 0x000fce0008ffe43f */
[----:B------:R0:W-:Y:S02]  /*00f0*/  UTMACCTL.PF [UR6] ;  /* 0x00000000060079b9 */ /* 0x0001e40008040000 */
[----:B------:R0:W-:Y:S02]  /*0100*/  UTMACCTL.PF [UR4] ;  /* 0x00000000040079b9 */ /* 0x0001e40008040000 */
[----:B0-----:R-:W-:Y:S01]  /*0110*/  NOP ;  /* 0x0000000000007918 */ /* 0x001fe20000000000 */
.L_x_1:
[----:B------:R-:W-:Y:S05]  /*0120*/  BSYNC B0 ;  /* 0x0000000000007941 */ /* 0x000fea0003800000 */
.L_x_0:
[----:B------:R-:W0:Y:S01]  /*0130*/  SHFL.IDX PT, R5, R0, RZ, 0x1f ;  /* 0x00001fff00057589 */ /* 0x000e2200000e0000 */
[----:B------:R-:W-:-:S04]  /*0140*/  SHF.R.S32.HI R4, RZ, 0x1f, R95 ;  /* 0x0000001fff047819 */ /* 0x000fc8000001145f */
[----:B------:R-:W-:Y:S02]  /*0150*/  LEA.HI R4, R4, R95, RZ, 0x7 ;  /* 0x0000005f04047211 */ /* 0x000fe400078f38ff */
[----:B0-----:R-:W-:-:S13]  /*0160*/  ISETP.NE.AND P0, PT, R5, RZ, PT ;  /* 0x000000ff0500720c */ /* 0x001fda0003f05270 */
[----:B------:R-:W-:Y:S05]  /*0170*/  @P0 BRA `(.L_x_2) ;  /* 0x0000000000500947 */ /* 0x000fea0003800000 */
[----:B------:R-:W0:Y:S01]  /*0180*/  S2UR UR8, SR_CgaCtaId ;  /* 0x00000000000879c3 */ /* 0x000e220000008800 */
[----:B------:R-:W-:Y:S01]  /*0190*/  UMOV UR4, 0x400 ;  /* 0x0000040000047882 */ /* 0x000fe20000000000 */
[----:B------:R-:W-:Y:S01]  /*01a0*/  UMOV UR5, 0x1 ;  /* 0x0000000100057882 */ /* 0x000fe20000000000 */
[----:B------:R-:W-:Y:S01]  /*01b0*/  UMOV UR6, 0xa ;  /* 0x0000000a00067882 */ /* 0x000fe20000000000 */
[----:B------:R-:W-:Y:S01]  /*01c0*/  ELECT P0, URZ, PT ;  /* 0x00000000003f782f */ /* 0x000fe20003800000 */
[----:B------:R-:W-:-:S04]  /*01d0*/  UIADD3 UR6, -UR6, 0x100000, URZ ;  /* 0x0010000006067890 */ /* 0x000fc8000fffe13f */
[----:B------:R-:W-:Y:S02]  /*01e0*/  USHF.L.U32 UR7, UR6, 0xb, URZ ;  /* 0x0000000b06077899 */ /* 0x000fe4000800063f */
[----:B------:R-:W-:Y:S02]  /*01f0*/  USHF.L.U32 UR6, UR6, 0x1, URZ ;  /* 0x0000000106067899 */ /* 0x000fe4000800063f */
[----:B0-----:R-:W-:Y:S02]  /*0200*/  ULEA UR8, UR8, UR4, 0x18 ;  /* 0x0000000408087291 */ /* 0x001fe4000f8ec03f */
[----:B------:R-:W-:-:S04]  /*0210*/  UIADD3 UR4, -UR5, 0x100000, URZ ;  /* 0x0010000005047890 */ /* 0x000fc8000fffe13f */
[----:B------:R-:W-:Y:S02]  /*0220*/  USHF.L.U32 UR5, UR4, 0xb, URZ ;  /* 0x0000000b04057899 */ /* 0x000fe4000800063f */
[----:B------:R-:W-:Y:S01]  /*0230*/  USHF.L.U32 UR4, UR4, 0x1, URZ ;  /* 0x0000000104047899 */ /* 0x000fe2000800063f */
[----:B------:R-:W0:Y:S11]  /*0240*/  FENCE.VIEW.ASYNC.S ;  /* 0x00000000000073c6 */ /* 0x000e360000000000 */
[----:B0-----:R0:W1:Y:S01]  /*0250*/  SYNCS.EXCH.64 URZ, [UR8], UR4 ;  /* 0x00000004083f75b2 */ /* 0x0010620008000100 */
[----:B------:R0:W2:Y:S01]  /*0260*/  SYNCS.EXCH.64 URZ, [UR8+0x18], UR6 ;  /* 0x00001806083f75b2 */ /* 0x0000a20008000100 */
[----:B------:R0:W3:Y:S01]  /*0270*/  SYNCS.EXCH.64 URZ, [UR8+0x8], UR4 ;  /* 0x00000804083f75b2 */ /* 0x0000e20008000100 */
[----:B------:R0:W4:Y:S01]  /*0280*/  SYNCS.EXCH.64 URZ, [UR8+0x20], UR6 ;  /* 0x00002006083f75b2 */ /* 0x0001220008000100 */
[----:B------:R0:W0:Y:S01]  /*0290*/  SYNCS.EXCH.64 URZ, [UR8+0x10], UR4 ;  /* 0x00001004083f75b2 */ /* 0x0000220008000100 */
[----:B------:R0:W0:Y:S01]  /*02a0*/  SYNCS.EXCH.64 URZ, [UR8+0x28], UR6 ;  /* 0x00002806083f75b2 */ /* 0x0000220008000100 */
[----:B------:R-:W-:Y:S01]  /*02b0*/  NOP ;  /* 0x0000000000007918 */ /* 0x000fe20000000000 */
.L_x_2:
[----:B0-----:R-:W0:Y:S01]  /*02c0*/  S2UR UR8, SR_CTAID.X ;  /* 0x00000000000879c3 */ /* 0x001e220000002500 */
[----:B------:R-:W-:Y:S01]  /*02d0*/  LOP3.LUT R4, R4, 0xffffff80, RZ, 0xc0, !PT ;  /* 0xffffff8004047812 */ /* 0x000fe200078ec0ff */
[----:B------:R-:W5:Y:S01]  /*02e0*/  SHFL.IDX PT, R0, R0, RZ, 0x1f ;  /* 0x00001fff00007589 */ /* 0x000f6200000e0000 */
[----:B------:R-:W-:Y:S01]  /*02f0*/  SHF.R.S32.HI R10, RZ, 0x1f, R5 ;  /* 0x0000001fff0a7819 */ /* 0x000fe20000011405 */
[----:B------:R-:W-:Y:S01]  /*0300*/  ULDC UR4, c[0x0][0x150] ;  /* 0x0000540000047ab9 */ /* 0x000fe20000000800 */
[----:B------:R-:W-:Y:S01]  /*0310*/  ELECT P0, URZ, PT ;  /* 0x00000000003f782f */ /* 0x000fe20003800000 */
[----:B------:R-:W-:Y:S01]  /*0320*/  IMAD.IADD R8, R95, 0x1, -R4 ;  /* 0x000000015f087824 */ /* 0x000fe200078e0a04 */
[----:B------:R-:W-:Y:S01]  /*0330*/  LEA.HI R10, R10, R5, RZ, 0x2 ;  /* 0x000000050a0a7211 */ /* 0x000fe200078f10ff */
[----:B------:R-:W1:Y:S01]  /*0340*/  S2R R4, SR_CTAID.Y ;  /* 0x0000000000047919 */ /* 0x000e620000002600 */
[----:B------:R-:W2:Y:S01]  /*0350*/  LDC R12, c[0x0][0x144] ;  /* 0x00005100ff0c7b82 */ /* 0x000ea20000000800 */
[----:B------:R-:W-:Y:S01]  /*0360*/  NOP ;  /* 0x0000000000007918 */ /* 0x000fe20000000000 */
[----:B------:R-:W-:Y:S01]  /*0370*/  SHF.R.S32.HI R9, RZ, 0x1f, R8 ;  /* 0x0000001fff097819 */ /* 0x000fe20000011408 */
[----:B------:R-:W-:Y:S01]  /*0380*/  NOP ;  /* 0x0000000000007918 */ /* 0x000fe20000000000 */
[----:B------:R-:W-:Y:S01]  /*0390*/  LOP3.LUT R10, R10, 0x3ffffffc, RZ, 0xc0, !PT ;  /* 0x3ffffffc0a0a7812 */ /* 0x000fe200078ec0ff */
[----:B------:R-:W-:Y:S01]  /*03a0*/  IMAD.MOV.U32 R22, RZ, RZ, 0x1 ;  /* 0x00000001ff167424 */ /* 0x000fe200078e00ff */
[----:B------:R-:W-:-:S02]  /*03b0*/  LEA.HI R9, R9, R8, RZ, 0x3 ;  /* 0x0000000809097211 */ /* 0x000fc400078f18ff */
[----:B------:R-:W3:Y:S01]  /*03c0*/  LDC R13, c[0x0][0x140] ;  /* 0x00005000ff0d7b82 */ /* 0x000ee20000000800 */
[----:B------:R-:W-:Y:S01]  /*03d0*/  IMAD.IADD R10, R5, 0x1, -R10 ;  /* 0x00000001050a7824 */ /* 0x000fe200078e0a0a */
[--C-:B------:R-:W-:Y:S02]  /*03e0*/  SHF.R.S32.HI R6, RZ, 0x3, R9.reuse ;  /* 0x00000003ff067819 */ /* 0x100fe40000011409 */
[----:B------:R-:W-:Y:S02]  /*03f0*/  SHF.R.S32.HI R9, RZ, 0x1f, R9 ;  /* 0x0000001fff097819 */ /* 0x000fe40000011409 */
[----:B------:R-:W-:Y:S02]  /*0400*/  ISETP.NE.AND P3, PT, R2, RZ, PT ;  /* 0x000000ff0200720c */ /* 0x000fe40003f65270 */
[----:B0-----:R-:W-:Y:S02]  /*0410*/  I2FP.F32.U32 R11, UR8 ;  /* 0x00000008000b7c45 */ /* 0x001fe40008201000 */
[----:B------:R-:W-:-:S02]  /*0420*/  LEA.HI R9, R9, R6, RZ, 0x2 ;  /* 0x0000000609097211 */ /* 0x000fc400078f10ff */
[----:B-----5:R-:W-:Y:S01]  /*0430*/  ISETP.NE.OR P0, PT, R0, RZ, !P0 ;  /* 0x000000ff0000720c */ /* 0x020fe20004705670 */
[----:B------:R-:W-:Y:S01]  /*0440*/  FMUL R11, R11, UR4 ;  /* 0x000000040b0b7c20 */ /* 0x000fe20008400000 */
[----:B------:R-:W-:Y:S01]  /*0450*/  LOP3.LUT R9, R9, 0xfffffffc, RZ, 0xc0, !PT ;  /* 0xfffffffc09097812 */ /* 0x000fe200078ec0ff */
[----:B------:R-:W-:Y:S01]  /*0460*/  ULDC UR4, c[0x0][0x154] ;  /* 0x0000550000047ab9 */ /* 0x000fe20000000800 */
[----:B------:R-:W-:-:S03]  /*0470*/  SHF.R.S32.HI R0, RZ, 0x1f, R3 ;  /* 0x0000001fff007819 */ /* 0x000fc60000011403 */
[----:B------:R-:W0:Y:S01]  /*0480*/  F2I.U32.TRUNC.NTZ R11, R11 ;  /* 0x0000000b000b7305 */ /* 0x000e22000020f000 */
[----:B------:R-:W-:Y:S01]  /*0490*/  IMAD.IADD R9, R6, 0x1, -R9 ;  /* 0x0000000106097824 */ /* 0x000fe200078e0a09 */
[----:B------:R-:W-:-:S03]  /*04a0*/  LEA.HI R0, R0, R3, RZ, 0x2 ;  /* 0x0000000300007211 */ /* 0x000fc600078f10ff */
[----:B------:R-:W-:Y:S01]  /*04b0*/  IMAD R10, R10, 0x4, R9 ;  /* 0x000000040a0a7824 */ /* 0x000fe200078e0209 */
[----:B------:R-:W-:Y:S01]  /*04c0*/  VOTEU.ALL UP0, P0 ;  /* 0x00000000003f7886 */ /* 0x000fe20000000000 */
[----:B------:R-:W-:Y:S01]  /*04d0*/  LOP3.LUT R0, R0, 0xfffffffc, RZ, 0xc0, !PT ;  /* 0xfffffffc00007812 */ /* 0x000fe200078ec0ff */
[----:B------:R-:W-:Y:S01]  /*04e0*/  VOTEU.ALL UP1, P0 ;  /* 0x00000000003f7886 */ /* 0x000fe20000020000 */
[C---:B------:R-:W-:Y:S01]  /*04f0*/  IMAD.SHL.U32 R19, R10.reuse, 0x4, RZ ;  /* 0x000000040a137824 */ /* 0x040fe200078e00ff */
[----:B------:R-:W-:Y:S01]  /*0500*/  SHF.R.S32.HI R9, RZ, 0x1f, R10 ;  /* 0x0000001fff097819 */ /* 0x000fe2000001140a */
[----:B------:R-:W5:Y:S01]  /*0510*/  @!UP0 S2UR UR7, SR_CgaCtaId ;  /* 0x00000000000789c3 */ /* 0x000f620000008800 */
[----:B------:R-:W-:Y:S01]  /*0520*/  IMAD.IADD R3, R3, 0x1, -R0 ;  /* 0x0000000103037824 */ /* 0x000fe200078e0a00 */
[----:B------:R-:W-:Y:S01]  /*0530*/  @!UP0 UMOV UR6, 0x400 ;  /* 0x0000040000068882 */ /* 0x000fe20000000000 */
[----:B------:R-:W-:Y:S01]  /*0540*/  LEA.HI R9, R9, R10, RZ, 0x2 ;  /* 0x0000000a09097211 */ /* 0x000fe200078f10ff */
[----:B0-----:R-:W-:Y:S01]  /*0550*/  IMAD.MOV R15, RZ, RZ, -R11 ;  /* 0x000000ffff0f7224 */ /* 0x001fe200078e0a0b */
[----:B------:R-:W-:-:S02]  /*0560*/  LOP3.LUT R19, R10, 0xc, R19, 0x78, !PT ;  /* 0x0000000c0a137812 */ /* 0x000fc400078e7813 */
[----:B------:R-:W-:Y:S01]  /*0570*/  LOP3.LUT R11, R9, 0xfffffffc, RZ, 0xc0, !PT ;  /* 0xfffffffc090b7812 */ /* 0x000fe200078ec0ff */
[----:B--2---:R-:W-:Y:S01]  /*0580*/  IMAD R6, R12, R15, UR8 ;  /* 0x000000080c067e24 */ /* 0x004fe2000f8e020f */
[----:B-1----:R-:W-:Y:S01]  /*0590*/  I2FP.F32.U32 R12, R4 ;  /* 0x00000004000c7245 */ /* 0x002fe20000201000 */
[----:B------:R-:W0:Y:S01]  /*05a0*/  LDC R9, c[0x0][0x148] ;  /* 0x00005200ff097b82 */ /* 0x000e220000000800 */
[----:B------:R-:W-:Y:S01]  /*05b0*/  ISETP.NE.AND P1, PT, R3, 0x3, PT ;  /* 0x000000030300780c */ /* 0x000fe20003f25270 */
[----:B------:R-:W-:Y:S01]  /*05c0*/  IMAD.IADD R11, R10, 0x1, -R11 ;  /* 0x000000010a0b7824 */ /* 0x000fe200078e0a0b */
[----:B---3--:R-:W-:Y:S01]  /*05d0*/  ISETP.EQ.U32.AND P2, PT, R13, 0x1, PT ;  /* 0x000000010d00780c */ /* 0x008fe20003f42070 */
[----:B------:R-:W-:Y:S01]  /*05e0*/  FMUL R12, R12, UR4 ;  /* 0x000000040c0c7c20 */ /* 0x000fe20008400000 */
[----:B------:R-:W-:Y:S01]  /*05f0*/  UMOV UR4, 0x20 ;  /* 0x0000002000047882 */ /* 0x000fe20000000000 */
[----:B------:R-:W-:Y:S01]  /*0600*/  ISETP.EQ.OR P1, PT, R3, RZ, !P1 ;  /* 0x000000ff0300720c */ /* 0x000fe20004f22670 */
[----:B------:R-:W-:-:S04]  /*0610*/  @!UP0 UIADD3 UR4, -UR4, 0x100000, URZ ;  /* 0x0010000004048890 */ /* 0x000fc8000fffe13f */
[----:B------:R-:W-:Y:S02]  /*0620*/  @!UP0 USHF.L.U32 UR5, UR4, 0xb, URZ ;  /* 0x0000000b04058899 */ /* 0x000fe4000800063f */
[----:B------:R-:W-:Y:S01]  /*0630*/  @!UP0 USHF.L.U32 UR4, UR4, 0x1, URZ ;  /* 0x0000000104048899 */ /* 0x000fe2000800063f */
[----:B------:R-:W-:Y:S01]  /*0640*/  ISETP.NE.AND P4, PT, R11, R6, PT ;  /* 0x000000060b00720c */ /* 0x000fe20003f85270 */
[----:B------:R-:W1:Y:S01]  /*0650*/  F2I.U32.TRUNC.NTZ R12, R12 ;  /* 0x0000000c000c7305 */ /* 0x000e62000020f000 */
[----:B------:R-:W-:Y:S01]  /*0660*/  ISETP.EQ.AND P1, PT, R2, RZ, P1 ;  /* 0x000000ff0200720c */ /* 0x000fe20000f22270 */
[----:B-----5:R-:W-:-:S03]  /*0670*/  @!UP0 ULEA UR6, UR7, UR6, 0x18 ;  /* 0x0000000607068291 */ /* 0x020fc6000f8ec03f */
[----:B------:R-:W-:Y:S01]  /*0680*/  SEL R18, RZ, 0x1, !P1 ;  /* 0x00000001ff127807 */ /* 0x000fe20004800000 */
[----:B------:R-:W-:Y:S01]  /*0690*/  VOTEU.ALL UP0, P0 ;  /* 0x00000000003f7886 */ /* 0x000fe20000000000 */
[----:B------:R-:W-:Y:S01]  /*06a0*/  LOP3.LUT P0, RZ, R8, 0x7, RZ, 0xc0, !PT ;  /* 0x0000000708ff7812 */ /* 0x000fe2000780c0ff */
[----:B------:R-:W-:-:S04]  /*06b0*/  VIADD R8, R2, 0xffffffff ;  /* 0xffffffff02087836 */ /* 0x000fc80000000000 */
[----:B------:R-:W-:Y:S02]  /*06c0*/  @P4 SHF.R.S32.HI R0, RZ, 0x1f, R19 ;  /* 0x0000001fff004819 */ /* 0x000fe40000011413 */
[----:B------:R-:W-:Y:S01]  /*06d0*/  ISETP.LT.U32.AND P0, PT, R19, 0x8, !P0 ;  /* 0x000000081300780c */ /* 0x000fe20004701070 */
[----:B-1----:R-:W-:Y:S01]  /*06e0*/  IMAD.MOV R23, RZ, RZ, -R12 ;  /* 0x000000ffff177224 */ /* 0x002fe200078e0a0c */
[----:B------:R-:W-:Y:S01]  /*06f0*/  @P4 LEA.HI R0, R0, R19, RZ, 0x2 ;  /* 0x0000001300004211 */ /* 0x000fe200078f10ff */
[----:B------:R-:W1:Y:S02]  /*0700*/  FENCE.VIEW.ASYNC.S ;  /* 0x00000000000073c6 */ /* 0x000e640000000000 */
[----:B-1----:R1:W2:Y:S01]  /*0710*/  @!UP0 SYNCS.EXCH.64 URZ, [UR6+0x40], UR4 ;  /* 0x00004004063f85b2 */ /* 0x0022a20008000100 */
[----:B------:R-:W-:Y:S01]  /*0720*/  ISETP.GE.U32.AND P6, PT, R8, 0x2, PT ;  /* 0x000000020800780c */ /* 0x000fe20003fc6070 */
[----:B0-----:R-:W-:Y:S01]  /*0730*/  IMAD R11, R9, R23, R4 ;  /* 0x00000017090b7224 */ /* 0x001fe200078e0204 */
[----:B------:R-:W-:-:S02]  /*0740*/  @P4 SHF.R.S32.HI R0, RZ, 0x2, R0 ;  /* 0x00000002ff004819 */ /* 0x000fc40000011400 */
[----:B------:R-:W-:Y:S02]  /*0750*/  SEL R18, R18, 0x2, P6 ;  /* 0x0000000212127807 */ /* 0x000fe40003000000 */
[----:B------:R-:W-:Y:S02]  /*0760*/  @P4 ISETP.NE.AND P5, PT, R0, R11, PT ;  /* 0x0000000b0000420c */ /* 0x000fe40003fa5270 */
[----:B------:R-:W-:Y:S02]  /*0770*/  SEL R11, RZ, 0x1, !P0 ;  /* 0x00000001ff0b7807 */ /* 0x000fe40004000000 */
[----:B------:R-:W-:Y:S02]  /*0780*/  @P4 SEL R22, RZ, 0x1, P5 ;  /* 0x00000001ff164807 */ /* 0x000fe40002800000 */
[----:B------:R-:W-:Y:S02]  /*0790*/  LOP3.LUT R0, R95, 0x7f, RZ, 0xc0, !PT ;  /* 0x0000007f5f007812 */ /* 0x000fe400078ec0ff */
[----:B------:R-:W-:Y:S01]  /*07a0*/  LOP3.LUT R22, R22, R11, RZ, 0xc0, !PT ;  /* 0x0000000b16167212 */ /* 0x000fe200078ec0ff */
[----:B------:R1:W0:Y:S01]  /*07b0*/  @!UP1 SYNCS.EXCH.64 URZ, [UR6+0x48], UR4 ;  /* 0x00004804063f95b2 */ /* 0x0002220008000100 */
[----:B------:R-:W-:Y:S01]  /*07c0*/  NOP ;  /* 0x0000000000007918 */ /* 0x000fe20000000000 */
[----:B-12---:R-:W-:Y:S05]  /*07d0*/  @!P2 BRA `(.L_x_3) ;  /* 0x000000000008a947 */ /* 0x006fea0003800000 */
[----:B0---4-:R-:W-:Y:S01]  /*07e0*/  UCGABAR_ARV ;  /* 0x00000000000079c7 */ /* 0x011fe20008000000 */
[----:B------:R-:W-:Y:S05]  /*07f0*/  BRA `(.L_x_4) ;  /* 0x0000000000047947 */ /* 0x000fea0003800000 */
.L_x_3:
[----:B0---4-:R-:W-:Y:S01]  /*0800*/  NOP ;  /* 0x0000000000007918 */ /* 0x011fe20000000000 */
.L_x_4:
[----:B------:R-:W0:Y:S01]  /*0810*/  LDC R2, c[0x0][0x65c] ;  /* 0x00019700ff027b82 */ /* 0x000e220000000800 */
[----:B------:R-:W-:Y:S02]  /*0820*/  IMAD.U32 R10, RZ, RZ, UR8 ;  /* 0x00000008ff0a7e24 */ /* 0x000fe4000f8e00ff */
[----:B------:R-:W-:Y:S01]  /*0830*/  IMAD.MOV.U32 R11, RZ, RZ, RZ ;  /* 0x000000ffff0b7224 */ /* 0x000fe200078e00ff */
[----:B0-----:R-:W-:-:S04]  /*0840*/  ISETP.NE.AND P1, PT, R2, 0x1, PT ;  /* 0x000000010200780c */ /* 0x001fc80003f25270 */
[----:B------:R-:W-:-:S09]  /*0850*/  P2R R5, PR, RZ, 0x2 ;  /* 0x00000002ff057803 */ /* 0x000fd20000000000 */
[----:B------:R-:W0:Y:S01]  /*0860*/  @P1 LDC R17, c[0x0][0x10] ;  /* 0x00000400ff111b82 */ /* 0x000e220000000800 */
[----:B------:R-:W-:Y:S02]  /*0870*/  @P1 IMAD.MOV.U32 R5, RZ, RZ, RZ ;  /* 0x000000ffff051224 */ /* 0x000fe400078e00ff */
[----:B------:R-:W-:-:S05]  /*0880*/  @P1 IMAD.MOV.U32 R15, RZ, RZ, RZ ;  /* 0x000000ffff0f1224 */ /* 0x000fca00078e00ff */
[----:B------:R-:W1:Y:S01]  /*0890*/  @!P1 LDC R13, c[0x0][0xc] ;  /* 0x00000300ff0d9b82 */ /* 0x000e620000000800 */
[----:B------:R-:W-:Y:S01]  /*08a0*/  ULDC UR4, c[0x0][0xc] ;  /* 0x0000030000047ab9 */ /* 0x000fe20000000800 */
[----:B------:R-:W-:Y:S01]  /*08b0*/  ULDC UR5, c[0x0][0x10] ;  /* 0x0000040000057ab9 */ /* 0x000fe20000000800 */
[----:B------:R-:W-:Y:S01]  /*08c0*/  ULDC UR6, c[0x0][0x14] ;  /* 0x0000050000067ab9 */ /* 0x000fe20000000800 */
[----:B------:R-:W-:-:S04]  /*08d0*/  UIMAD.WIDE.U32 UR4, UR4, UR5, URZ ;  /* 0x00000005040472a5 */ /* 0x000fc8000f8e003f */
[----:B------:R-:W-:Y:S02]  /*08e0*/  UIMAD.WIDE.U32 UR38, UR4, UR6, URZ ;  /* 0x00000006042672a5 */ /* 0x000fe4000f8e003f */
[----:B------:R-:W-:-:S04]  /*08f0*/  UIMAD UR41, UR5, UR6, URZ ;  /* 0x00000006052972a4 */ /* 0x000fc8000f8e023f */
[----:B------:R-:W-:Y:S01]  /*0900*/  UIADD3 UR41, UR39, UR41, URZ ;  /* 0x0000002927297290 */ /* 0x000fe2000fffe03f */
[----:B0-----:R-:W-:-:S04]  /*0910*/  @P1 IMAD.WIDE.U32 R16, R17, UR8, R4 ;  /* 0x0000000811101c25 */ /* 0x001fc8000f8e0004 */
[----:B------:R-:W-:Y:S02]  /*0920*/  @P1 IMAD.IADD R17, R17, 0x1, R15 ;  /* 0x0000000111111824 */ /* 0x000fe400078e020f */
[----:B-1----:R-:W-:-:S04]  /*0930*/  @!P1 IMAD.WIDE.U32 R10, R4, R13, R10 ;  /* 0x0000000d040a9225 */ /* 0x002fc800078e000a */
[----:B------:R-:W-:Y:S02]  /*0940*/  @!P1 IMAD.MOV.U32 R16, RZ, RZ, R10 ;  /* 0x000000ffff109224 */ /* 0x000fe400078e000a */
[----:B------:R-:W-:Y:S01]  /*0950*/  @!P1 IMAD.MOV.U32 R17, RZ, RZ, R11 ;  /* 0x000000ffff119224 */ /* 0x000fe200078e000b */
[----:B------:R-:W-:Y:S06]  /*0960*/  @!P2 BRA `(.L_x_5) ;  /* 0x00000000000ca947 */ /* 0x000fec0003800000 */
[----:B------:R-:W-:Y:S01]  /*0970*/  UCGABAR_WAIT ;  /* 0x0000000000007dc7 */ /* 0x000fe20008000000 */
[----:B------:R-:W-:Y:S01]  /*0980*/  CCTL.IVALL ;  /* 0x00000000ff00798f */ /* 0x000fe20002000000 */
[----:B------:R-:W-:Y:S05]  /*0990*/  BRA `(.L_x_6) ;  /* 0x0000000000047947 */ /* 0x000fea0003800000 */
.L_x_5:
[----:B------:R-:W-:Y:S06]  /*09a0*/  BAR.SYNC.DEFER_BLOCKING 0x0 ;  /* 0x0000000000007b1d */ /* 0x000fec0000010000 */
.L_x_6:
[----:B------:R-:W-:Y:S05]  /*09b0*/  @!P3 BRA `(.L_x_7) ;  /* 0x0000005c00a4b947 */ /* 0x000fea0003800000 */
[----:B------:R-:W-:-:S13]  /*09c0*/  ISETP.GT.U32.AND P0, PT, R8, 0x1, PT ;  /* 0x000000010800780c */ /* 0x000fda0003f04070 */
[----:B------:R-:W-:Y:S05]  /*09d0*/  @P0 EXIT ;  /* 0x000000000000094d */ /* 0x000fea0003800000 */
[----:B------:R-:W-:Y:S01]  /*09e0*/  ULDC.64 UR4, c[0x0][0x650] ;  /* 0x0001940000047ab9 */ /* 0x000fe20000000a00 */
[----:B------:R-:W-:Y:S01]  /*09f0*/  PRMT R3, RZ, 0x7610, R3 ;  /* 0x00007610ff037816 */ /* 0x000fe20000000003 */
[----:B------:R-:W-:Y:S01]  /*0a00*/  IMAD.MOV.U32 R103, RZ, RZ, -0x1 ;  /* 0xffffffffff677424 */ /* 0x000fe200078e00ff */
[----:B------:R-:W-:Y:S01]  /*0a10*/  ISETP.GE.U32.AND P0, PT, R16, UR4, PT ;  /* 0x0000000410007c0c */ /* 0x000fe2000bf06070 */
[----:B------:R-:W-:Y:S02]  /*0a20*/  IMAD.MOV.U32 R100, RZ, RZ, -0x1 ;  /* 0xffffffffff647424 */ /* 0x000fe400078e00ff */
[----:B------:R-:W-:Y:S01]  /*0a30*/  IMAD.MOV.U32 R101, RZ, RZ, -0x1 ;  /* 0xffffffffff657424 */ /* 0x000fe200078e00ff */
[----:B------:R-:W-:-:S13]  /*0a40*/  ISETP.GE.U32.AND.EX P0, PT, R17, UR5, PT, P0 ;  /* 0x0000000511007c0c */ /* 0x000fda000bf06100 */
[----:B------:R-:W-:Y:S05]  /*0a50*/  @P0 BRA `(.L_x_8) ;  /* 0x0000000400280947 */ /* 0x000fea0003800000 */
[----:B------:R-:W0:Y:S01]  /*0a60*/  LDC.64 R24, c[0x0][0x628] ;  /* 0x00018a00ff187b82 */ /* 0x000e220000000a00 */
[----:B------:R-:W-:Y:S02]  /*0a70*/  IMAD.MOV.U32 R10, RZ, RZ, R16 ;  /* 0x000000ffff0a7224 */ /* 0x000fe400078e0010 */
[----:B------:R-:W-:-:S05]  /*0a80*/  IMAD.MOV.U32 R11, RZ, RZ, R17 ;  /* 0x000000ffff0b7224 */ /* 0x000fca00078e0011 */
[----:B------:R-:W1:Y:S08]  /*0a90*/  LDC R8, c[0x0][0x630] ;  /* 0x00018c00ff087b82 */ /* 0x000e700000000800 */
[----:B------:R-:W2:Y:S01]  /*0aa0*/  LDC.64 R26, c[0x0][0x620] ;  /* 0x00018800ff1a7b82 */ /* 0x000ea20000000a00 */
[----:B0-----:R-:W-:-:S04]  /*0ab0*/  ISETP.NE.U32.AND P0, PT, R24, RZ, PT ;  /* 0x000000ff1800720c */ /* 0x001fc80003f05070 */
[----:B------:R-:W-:-:S13]  /*0ac0*/  ISETP.NE.AND.EX P0, PT, R25, RZ, PT, P0 ;  /* 0x000000ff1900720c */ /* 0x000fda0003f05300 */
[----:B-12---:R-:W-:Y:S05]  /*0ad0*/  @!P0 BRA `(.L_x_9) ;  /* 0x0000000000288947 */ /* 0x006fea0003800000 */
[----:B------:R-:W0:Y:S02]  /*0ae0*/  LDC R3, c[0x0][0x634] ;  /* 0x00018d00ff037b82 */ /* 0x000e240000000800 */
[----:B0-----:R-:W-:-:S05]  /*0af0*/  IADD3 R3, P0, R16, R3, RZ ;  /* 0x0000000310037210 */ /* 0x001fca0007f1e0ff */
[----:B------:R-:W-:-:S04]  /*0b00*/  IMAD.X R21, RZ, RZ, R17, P0 ;  /* 0x000000ffff157224 */ /* 0x000fc800000e0611 */
[----:B------:R-:W-:-:S04]  /*0b10*/  IMAD.WIDE.U32 R10, R21, R24, RZ ;  /* 0x00000018150a7225 */ /* 0x000fc800078e00ff */
[----:B------:R-:W-:-:S04]  /*0b20*/  IMAD.WIDE.U32 R12, P0, R3, R25, R10 ;  /* 0x00000019030c7225 */ /* 0x000fc8000780000a */
[----:B------:R-:W-:-:S04]  /*0b30*/  IMAD.WIDE.U32 R10, R3, R24, RZ ;  /* 0x00000018030a7225 */ /* 0x000fc800078e00ff */
[----:B------:R-:W-:Y:S01]  /*0b40*/  IMAD.X R15, RZ, RZ, RZ, P0 ;  /* 0x000000ffff0f7224 */ /* 0x000fe200000e06ff */
[----:B------:R-:W-:Y:S01]  /*0b50*/  IADD3 RZ, P0, R11, R12, RZ ;  /* 0x0000000c0bff7210 */ /* 0x000fe20007f1e0ff */
[----:B------:R-:W-:-:S04]  /*0b60*/  IMAD.MOV.U32 R14, RZ, RZ, R13 ;  /* 0x000000ffff0e7224 */ /* 0x000fc800078e000d */
[----:B------:R-:W-:-:S08]  /*0b70*/  IMAD.WIDE.U32.X R10, R21, R25, R14, P0 ;  /* 0x00000019150a7225 */ /* 0x000fd000000e040e */
.L_x_9:
[----:B------:R-:W0:Y:S01]  /*0b80*/  LDC.64 R30, c[0x0][0x640] ;  /* 0x00019000ff1e7b82 */ /* 0x000e220000000a00 */
[-CC-:B------:R-:W-:Y:S01]  /*0b90*/  SHF.R.U64 R101, R10, R8.reuse, R11.reuse ;  /* 0x000000080a657219 */ /* 0x180fe2000000120b */
[----:B------:R-:W-:Y:S01]  /*0ba0*/  IMAD R29, R9, R23, R4 ;  /* 0x00000017091d7224 */ /* 0x000fe200078e0204 */
[----:B------:R-:W-:Y:S01]  /*0bb0*/  SHF.R.U32.HI R3, RZ, R8, R11 ;  /* 0x00000008ff037219 */ /* 0x000fe2000001160b */
[----:B------:R-:W-:Y:S01]  /*0bc0*/  IMAD.MOV.U32 R23, RZ, RZ, 0x1 ;  /* 0x00000001ff177424 */ /* 0x000fe200078e00ff */
[----:B------:R-:W-:-:S03]  /*0bd0*/  IADD3 R5, P0, RZ, -R101, RZ ;  /* 0x80000065ff057210 */ /* 0x000fc60007f1e0ff */
[----:B------:R-:W1:Y:S02]  /*0be0*/  LDC R12, c[0x0][0x618] ;  /* 0x00018600ff0c7b82 */ /* 0x000e640000000800 */
[----:B------:R-:W-:Y:S02]  /*0bf0*/  IMAD.X R3, RZ, RZ, ~R3, P0 ;  /* 0x000000ffff037224 */ /* 0x000fe400000e0e03 */
[----:B------:R-:W-:-:S04]  /*0c00*/  IMAD.WIDE.U32 R10, R5, R26, R16 ;  /* 0x0000001a050a7225 */ /* 0x000fc800078e0010 */
[----:B------:R-:W2:Y:S01]  /*0c10*/  LDC R20, c[0x0][0x608] ;  /* 0x00018200ff147b82 */ /* 0x000ea20000000800 */
[----:B------:R-:W-:Y:S02]  /*0c20*/  IMAD R8, R3, R26, RZ ;  /* 0x0000001a03087224 */ /* 0x000fe400078e02ff */
[----:B------:R-:W-:Y:S02]  /*0c30*/  IMAD.MOV.U32 R3, RZ, RZ, -0x1 ;  /* 0xffffffffff037424 */ /* 0x000fe400078e00ff */
[----:B------:R-:W-:-:S03]  /*0c40*/  IMAD R5, R5, R27, R8 ;  /* 0x0000001b05057224 */ /* 0x000fc600078e0208 */
[----:B------:R-:W3:Y:S01]  /*0c50*/  LDC R28, c[0x0][0x658] ;  /* 0x00019600ff1c7b82 */ /* 0x000ee20000000800 */
[----:B------:R-:W-:Y:S01]  /*0c60*/  IMAD.IADD R5, R11, 0x1, R5 ;  /* 0x000000010b057824 */ /* 0x000fe200078e0205 */
[----:B0-----:R-:W-:-:S04]  /*0c70*/  ISETP.NE.U32.AND P0, PT, R30, RZ, PT ;  /* 0x000000ff1e00720c */ /* 0x001fc80003f05070 */
[----:B------:R-:W-:Y:S02]  /*0c80*/  ISETP.NE.AND.EX P0, PT, R31, RZ, PT, P0 ;  /* 0x000000ff1f00720c */ /* 0x000fe40003f05300 */
[----:B------:R-:W0:Y:S01]  /*0c90*/  LDC R24, c[0x0][0x600] ;  /* 0x00018000ff187b82 */ /* 0x000e220000000800 */
[-CC-:B-1----:R-:W-:Y:S02]  /*0ca0*/  SHF.R.U64 R14, R10, R12.reuse, R5.reuse ;  /* 0x0000000c0a0e7219 */ /* 0x182fe40000001205 */
[----:B------:R-:W-:-:S05]  /*0cb0*/  SHF.R.U32.HI R5, RZ, R12, R5 ;  /* 0x0000000cff057219 */ /* 0x000fca0000011605 */
[----:B------:R-:W1:Y:S01]  /*0cc0*/  LDC R15, c[0x0][0x648] ;  /* 0x00019200ff0f7b82 */ /* 0x000e620000000800 */
[-CC-:B--2---:R-:W-:Y:S02]  /*0cd0*/  SHF.R.U64 R27, R14, R20.reuse, R5.reuse ;  /* 0x000000140e1b7219 */ /* 0x184fe40000001205 */
[----:B------:R-:W-:-:S05]  /*0ce0*/  SHF.R.U32.HI R5, RZ, R20, R5 ;  /* 0x00000014ff057219 */ /* 0x000fca0000011605 */
[----:B------:R-:W2:Y:S01]  /*0cf0*/  LDC R21, c[0x0][0x638] ;  /* 0x00018e00ff157b82 */ /* 0x000ea20000000800 */
[-CC-:B---3--:R-:W-:Y:S02]  /*0d00*/  SHF.R.U64 R20, R27, R28.reuse, R5.reuse ;  /* 0x0000001c1b147219 */ /* 0x188fe40000001205 */
[-C--:B------:R-:W-:Y:S02]  /*0d10*/  SHF.L.U32 R3, R3, R28.reuse, RZ ;  /* 0x0000001c03037219 */ /* 0x080fe400000006ff */
[----:B------:R-:W-:Y:S01]  /*0d20*/  SHF.R.U32.HI R5, RZ, R28, R5 ;  /* 0x0000001cff057219 */ /* 0x000fe20000011605 */
[----:B------:R-:W-:Y:S01]  /*0d30*/  IMAD.MOV.U32 R4, RZ, RZ, R20 ;  /* 0x000000ffff047224 */ /* 0x000fe200078e0014 */
[----:B------:R-:W-:Y:S01]  /*0d40*/  LOP3.LUT R12, RZ, R3, RZ, 0x33, !PT ;  /* 0x00000003ff0c7212 */ /* 0x000fe200078e33ff */
[----:B------:R-:W3:Y:S01]  /*0d50*/  LDC R25, c[0x0][0x610] ;  /* 0x00018400ff197b82 */ /* 0x000ee20000000800 */
[----:B------:R-:W-:Y:S05]  /*0d60*/  @!P0 BRA `(.L_x_10) ;  /* 0x0000000000288947 */ /* 0x000fea0003800000 */
[----:B------:R-:W4:Y:S02]  /*0d70*/  LDC R3, c[0x0][0x64c] ;  /* 0x00019300ff037b82 */ /* 0x000f240000000800 */
[----:B----4-:R-:W-:-:S05]  /*0d80*/  IADD3 R3, P0, R20, R3, RZ ;  /* 0x0000000314037210 */ /* 0x010fca0007f1e0ff */
        /* <DEDUP_REMOVED lines=8> */
.L_x_10:
[----:B-1----:R-:W-:Y:S01]  /*0e10*/  SHF.R.U64 R4, R4, R15, R5 ;  /* 0x0000000f04047219 */ /* 0x002fe20000001205 */
[----:B0-----:R-:W-:Y:S01]  /*0e20*/  VIADD R5, R24, 0xffffffff ;  /* 0xffffffff18057836 */ /* 0x001fe20000000000 */
[----:B------:R-:W-:Y:S02]  /*0e30*/  SHF.L.U32 R3, R23, R28, RZ ;  /* 0x0000001c17037219 */ /* 0x000fe400000006ff */
[----:B------:R-:W-:Y:S01]  /*0e40*/  LOP3.LUT R12, R27, R12, RZ, 0xc0, !PT ;  /* 0x0000000c1b0c7212 */ /* 0x000fe200078ec0ff */
[----:B------:R-:W-:Y:S01]  /*0e50*/  IMAD.MOV R8, RZ, RZ, -R4 ;  /* 0x000000ffff087224 */ /* 0x000fe200078e0a04 */
[----:B------:R-:W-:Y:S02]  /*0e60*/  SEL R6, R6, R29, !P1 ;  /* 0x0000001d06067207 */ /* 0x000fe40004800000 */
[----:B------:R-:W-:Y:S01]  /*0e70*/  LOP3.LUT R5, R14, R5, RZ, 0xc0, !PT ;  /* 0x000000050e057212 */ /* 0x000fe200078ec0ff */
[----:B------:R-:W-:Y:S02]  /*0e80*/  IMAD R9, R3, R4, R12 ;  /* 0x0000000403097224 */ /* 0x000fe400078e020c */
[----:B--2---:R-:W-:-:S02]  /*0e90*/  IMAD R3, R8, R21, R20 ;  /* 0x0000001508037224 */ /* 0x004fc400078e0214 */
[----:B---3--:R-:W-:Y:S02]  /*0ea0*/  IMAD R6, R9, R25, R6 ;  /* 0x0000001909067224 */ /* 0x008fe400078e0206 */
[----:B------:R-:W-:Y:S02]  /*0eb0*/  IMAD R103, R3, R24, R5 ;  /* 0x0000001803677224 */ /* 0x000fe400078e0205 */
[----:B------:R-:W-:-:S03]  /*0ec0*/  IMAD.MOV.U32 R4, RZ, RZ, 0x1 ;  /* 0x00000001ff047424 */ /* 0x000fc600078e00ff */
[----:B------:R-:W-:Y:S02]  /*0ed0*/  SEL R100, R103, R6, !P1 ;  /* 0x0000000667647207 */ /* 0x000fe40004800000 */
[----:B------:R-:W-:Y:S02]  /*0ee0*/  PRMT R3, R4, 0x7610, R3 ;  /* 0x0000761004037816 */ /* 0x000fe40000000003 */
[----:B------:R-:W-:-:S07]  /*0ef0*/  SEL R103, R6, R103, !P1 ;  /* 0x0000006706677207 */ /* 0x000fce0004800000 */
.L_x_8:
[----:B------:R-:W-:-:S08]  /*0f00*/  NOP ;  /* 0x0000000000007918 */ /* 0x000fd00000000000 */
[----:B------:R-:W0:Y:S02]  /*0f10*/  USETMAXREG.TRY_ALLOC.CTAPOOL UP0, 0xe8 ;  /* 0x000000e8000079c8 */ /* 0x000e240008000600 */
[----:B0-----:R-:W-:-:S13]  /*0f20*/  PLOP3.LUT P0, PT, PT, PT, UP0, 0x80, 0x0 ;  /* 0x000000000000781c */ /* 0x001fda0003f0f008 */
[----:B------:R-:W-:Y:S05]  /*0f30*/  @!P0 BRA `(.L_x_8) ;  /* 0xfffffffc00f08947 */ /* 0x000fea000383ffff */
[----:B------:R-:W-:Y:S01]  /*0f40*/  ULDC.64 UR4, c[0x0][0x598] ;  /* 0x0001660000047ab9 */ /* 0x000fe20000000a00 */
[----:B------:R-:W-:Y:S01]  /*0f50*/  ULDC.64 UR36, c[0x0][0x208] ;  /* 0x0000820000247ab9 */ /* 0x000fe20000000a00 */
[----:B------:R-:W-:-:S04]  /*0f60*/  ISETP.NE.U32.AND P0, PT, RZ, UR4, PT ;  /* 0x00000004ff007c0c */ /* 0x000fc8000bf05070 */
[----:B------:R-:W-:-:S13]  /*0f70*/  ISETP.NE.AND.EX P0, PT, RZ, UR5, PT, P0 ;  /* 0x00000005ff007c0c */ /* 0x000fda000bf05300 */
[----:B------:R-:W-:Y:S05]  /*0f80*/  @!P0 BRA `(.L_x_11) ;  /* 0x00000000001c8947 */ /* 0x000fea0003800000 */
[----:B------:R-:W0:Y:S02]  /*0f90*/  LDC.64 R4, c[0x0][0x598] ;  /* 0x00016600ff047b82 */ /* 0x000e240000000a00 */
[----:B0-----:R-:W2:Y:S02]  /*0fa0*/  LDG.E.64 R4, desc[UR36][R4.64] ;  /* 0x0000002404047981 */ /* 0x001ea4000c1e1b00 */
[----:B--2---:R-:W-:-:S04]  /*0fb0*/  ISETP.NE.U32.AND P0, PT, R4, RZ, PT ;  /* 0x000000ff0400720c */ /* 0x004fc80003f05070 */
[----:B------:R-:W-:-:S13]  /*0fc0*/  ISETP.NE.AND.EX P0, PT, R5, RZ, PT, P0 ;  /* 0x000000ff0500720c */ /* 0x000fda0003f05300 */
[----:B------:R-:W-:Y:S05]  /*0fd0*/  @!P0 BRA `(.L_x_11) ;  /* 0x0000000000088947 */ /* 0x000fea0003800000 */
[----:B------:R0:W5:Y:S01]  /*0fe0*/  LD.E R23, desc[UR36][R4.64] ;  /* 0x0000002404177980 */ /* 0x000162000c101900 */
[----:B------:R-:W-:Y:S05]  /*0ff0*/  BRA `(.L_x_12) ;  /* 0x0000000000247947 */ /* 0x000fea0003800000 */
.L_x_11:
[----:B------:R-:W-:Y:S02]  /*1000*/  ULDC.64 UR4, c[0x0][0x588] ;  /* 0x0001620000047ab9 */ /* 0x000fe40000000a00 */
[----:B------:R-:W-:-:S04]  /*1010*/  ISETP.NE.U32.AND P0, PT, RZ, UR4, PT ;  /* 0x00000004ff007c0c */ /* 0x000fc8000bf05070 */
[----:B------:R-:W-:-:S13]  /*1020*/  ISETP.NE.AND.EX P0, PT, RZ, UR5, PT, P0 ;  /* 0x00000005ff007c0c */ /* 0x000fda000bf05300 */
[----:B------:R-:W-:Y:S05]  /*1030*/  @!P0 BRA `(.L_x_13) ;  /* 0x00000000000c8947 */ /* 0x000fea0003800000 */
[----:B------:R-:W0:Y:S02]  /*1040*/  LDC.64 R4, c[0x0][0x588] ;  /* 0x00016200ff047b82 */ /* 0x000e240000000a00 */
[----:B0-----:R1:W5:Y:S01]  /*1050*/  LDG.E R23, desc[UR36][R4.64] ;  /* 0x0000002404177981 */ /* 0x001362000c1e1900 */
[----:B------:R-:W-:Y:S05]  /*1060*/  BRA `(.L_x_12) ;  /* 0x0000000000087947 */ /* 0x000fea0003800000 */
.L_x_13:
[----:B------:R-:W-:Y:S02]  /*1070*/  ULDC UR4, c[0x0][0x580] ;  /* 0x0001600000047ab9 */ /* 0x000fe40000000800 */
[----:B------:R-:W-:-:S07]  /*1080*/  IMAD.U32 R23, RZ, RZ, UR4 ;  /* 0x00000004ff177e24 */ /* 0x000fce000f8e00ff */
.L_x_12:
[----:B------:R-:W-:Y:S02]  /*1090*/  ULDC.64 UR4, c[0x0][0x5a0] ;  /* 0x0001680000047ab9 */ /* 0x000fe40000000a00 */
[----:B------:R-:W-:-:S04]  /*10a0*/  ISETP.NE.U32.AND P0, PT, RZ, UR4, PT ;  /* 0x00000004ff007c0c */ /* 0x000fc8000bf05070 */
[----:B------:R-:W-:-:S13]  /*10b0*/  ISETP.NE.AND.EX P0, PT, RZ, UR5, PT, P0 ;  /* 0x00000005ff007c0c */ /* 0x000fda000bf05300 */
[----:B------:R-:W-:Y:S05]  /*10c0*/  @!P0 BRA `(.L_x_14) ;  /* 0x00000000001c8947 */ /* 0x000fea0003800000 */
[----:B01----:R-:W0:Y:S02]  /*10d0*/  LDC.64 R4, c[0x0][0x5a0] ;  /* 0x00016800ff047b82 */ /* 0x003e240000000a00 */
[----:B0-----:R-:W2:Y:S02]  /*10e0*/  LDG.E.64 R4, desc[UR36][R4.64] ;  /* 0x0000002404047981 */ /* 0x001ea4000c1e1b00 */
[----:B--2---:R-:W-:-:S04]  /*10f0*/  ISETP.NE.U32.AND P0, PT, R4, RZ, PT ;  /* 0x000000ff0400720c */ /* 0x004fc80003f05070 */
[----:B------:R-:W-:-:S13]  /*1100*/  ISETP.NE.AND.EX P0, PT, R5, RZ, PT, P0 ;  /* 0x000000ff0500720c */ /* 0x000fda0003f05300 */
[----:B------:R-:W-:Y:S05]  /*1110*/  @!P0 BRA `(.L_x_14) ;  /* 0x0000000000088947 */ /* 0x000fea0003800000 */
[----:B------:R0:W5:Y:S01]  /*1120*/  LD.E R90, desc[UR36][R4.64] ;  /* 0x00000024045a7980 */ /* 0x000162000c101900 */
[----:B------:R-:W-:Y:S05]  /*1130*/  BRA `(.L_x_15) ;  /* 0x0000000000247947 */ /* 0x000fea0003800000 */
.L_x_14:
[----:B------:R-:W-:Y:S02]  /*1140*/  ULDC.64 UR4, c[0x0][0x590] ;  /* 0x0001640000047ab9 */ /* 0x000fe40000000a00 */
[----:B------:R-:W-:-:S04]  /*1150*/  ISETP.NE.U32.AND P0, PT, RZ, UR4, PT ;  /* 0x00000004ff007c0c */ /* 0x000fc8000bf05070 */
[----:B------:R-:W-:-:S13]  /*1160*/  ISETP.NE.AND.EX P0, PT, RZ, UR5, PT, P0 ;  /* 0x00000005ff007c0c */ /* 0x000fda000bf05300 */
[----:B------:R-:W-:Y:S05]  /*1170*/  @!P0 BRA `(.L_x_16) ;  /* 0x00000000000c8947 */ /* 0x000fea0003800000 */
[----:B------:R-:W2:Y:S02]  /*1180*/  LDC.64 R90, c[0x0][0x590] ;  /* 0x00016400ff5a7b82 */ /* 0x000ea40000000a00 */
[----:B--2---:R2:W5:Y:S01]  /*1190*/  LDG.E R90, desc[UR36][R90.64] ;  /* 0x000000245a5a7981 */ /* 0x004562000c1e1900 */
[----:B------:R-:W-:Y:S05]  /*11a0*/  BRA `(.L_x_15) ;  /* 0x0000000000087947 */ /* 0x000fea0003800000 */
.L_x_16:
[----:B------:R-:W-:Y:S02]  /*11b0*/  ULDC UR4, c[0x0][0x584] ;  /* 0x0001610000047ab9 */ /* 0x000fe40000000800 */
[----:B------:R-:W-:-:S07]  /*11c0*/  IMAD.U32 R90, RZ, RZ, UR4 ;  /* 0x00000004ff5a7e24 */ /* 0x000fce000f8e00ff */
.L_x_15:
[----:B------:R-:W-:-:S13]  /*11d0*/  LOP3.LUT P0, RZ, R3, 0xff, RZ, 0xc0, !PT ;  /* 0x000000ff03ff7812 */ /* 0x000fda000780c0ff */
[----:B------:R-:W-:Y:S05]  /*11e0*/  @!P0 EXIT ;  /* 0x000000000000894d */ /* 0x000fea0003800000 */
[----:B------:R-:W3:Y:S01]  /*11f0*/  LDC R93, c[0x0][0x658] ;  /* 0x00019600ff5d7b82 */ /* 0x000ee20000000800 */
[----:B------:R-:W-:Y:S01]  /*1200*/  LOP3.LUT R7, R7, 0x1, RZ, 0xc0, !PT ;  /* 0x0000000107077812 */ /* 0x000fe200078ec0ff */
[----:B------:R-:W-:Y:S01]  /*1210*/  ULDC.64 UR6, c[0x0][0x288] ;  /* 0x0000a20000067ab9 */ /* 0x000fe20000000a00 */
[----:B------:R-:W-:Y:S01]  /*1220*/  SHF.R.U32.HI R3, RZ, 0x2, R95 ;  /* 0x00000002ff037819 */ /* 0x000fe2000001165f */
[----:B------:R-:W-:Y:S01]  /*1230*/  UIADD3 UR4, UR7, 0x3f, URZ ;  /* 0x0000003f07047890 */ /* 0x000fe2000fffe03f */
[----:B------:R-:W-:Y:S01]  /*1240*/  SHF.R.U32.HI R0, RZ, 0x1, R0 ;  /* 0x00000001ff007819 */ /* 0x000fe20000011600 */
[----:B------:R-:W-:Y:S01]  /*1250*/  IMAD.SHL.U32 R88, R7, 0x40, RZ ;  /* 0x0000004007587824 */ /* 0x000fe200078e00ff */
[----:B------:R-:W-:Y:S01]  /*1260*/  LOP3.LUT R3, R3, 0x7, RZ, 0xc0, !PT ;  /* 0x0000000703037812 */ /* 0x000fe200078ec0ff */
[----:B------:R-:W4:Y:S01]  /*1270*/  LDC.64 R8, c[0x0][0x5c8] ;  /* 0x00017200ff087b82 */ /* 0x000f220000000a00 */
[----:B------:R-:W-:Y:S01]  /*1280*/  USHF.R.S32.HI UR5, URZ, 0x1f, UR4 ;  /* 0x0000001f3f057899 */ /* 0x000fe20008011404 */
[----:B------:R-:W-:Y:S01]  /*1290*/  LOP3.LUT R0, R0, 0x30, RZ, 0xc0, !PT ;  /* 0x0000003000007812 */ /* 0x000fe200078ec0ff */
[----:B------:R-:W-:Y:S01]  /*12a0*/  IMAD.MOV.U32 R6, RZ, RZ, 0x1 ;  /* 0x00000001ff067424 */ /* 0x000fe200078e00ff */
[--C-:B------:R-:W-:Y:S01]  /*12b0*/  LOP3.LUT R88, R88, 0x40, R3.reuse, 0xe2, !PT ;  /* 0x0000004058587812 */ /* 0x100fe200078ee203 */
[----:B------:R-:W-:Y:S01]  /*12c0*/  ULEA.HI UR5, UR5, UR4, URZ, 0x6 ;  /* 0x0000000405057291 */ /* 0x000fe2000f8f303f */
[-C--:B01----:R-:W-:Y:S01]  /*12d0*/  IADD3 R4, RZ, -R0.reuse, -R3 ;  /* 0x80000000ff047210 */ /* 0x083fe20007ffe803 */
[----:B------:R-:W-:Y:S01]  /*12e0*/  IMAD.U32 R5, RZ, RZ, UR6 ;  /* 0x00000006ff057e24 */ /* 0x000fe2000f8e00ff */
[----:B------:R-:W0:Y:S01]  /*12f0*/  LDC R97, c[0x0][0x600] ;  /* 0x00018000ff617b82 */ /* 0x000e220000000800 */
[----:B------:R-:W-:Y:S01]  /*1300*/  LOP3.LUT R88, R88, R0, RZ, 0xfc, !PT ;  /* 0x0000000058587212 */ /* 0x000fe200078efcff */
[----:B------:R-:W-:Y:S01]  /*1310*/  IMAD.MOV.U32 R0, RZ, RZ, -0x1 ;  /* 0xffffffffff007424 */ /* 0x000fe200078e00ff */
[----:B------:R-:W-:Y:S01]  /*1320*/  USHF.R.S32.HI UR43, URZ, 0x6, UR5 ;  /* 0x000000063f2b7899 */ /* 0x000fe20008011405 */
[----:B------:R-:W-:Y:S01]  /*1330*/  LOP3.LUT R94, R95, 0x3, RZ, 0xc0, !PT ;  /* 0x000000035f5e7812 */ /* 0x000fe200078ec0ff */
[----:B------:R-:W-:Y:S01]  /*1340*/  IMAD R4, R7, -0x40, R4 ;  /* 0xffffffc007047824 */ /* 0x000fe200078e0204 */
[C---:B------:R-:W-:Y:S01]  /*1350*/  LOP3.LUT R96, R95.reuse, 0x80, RZ, 0xc0, !PT ;  /* 0x000000805f607812 */ /* 0x040fe200078ec0ff */
[----:B------:R-:W-:Y:S01]  /*1360*/  UISETP.LT.AND UP0, UPT, UR43, 0x1, UPT ;  /* 0x000000012b00788c */ /* 0x000fe2000bf01270 */
[-C--:B---3--:R-:W-:Y:S01]  /*1370*/  SHF.L.U32 R0, R0, R93.reuse, RZ ;  /* 0x0000005d00007219 */ /* 0x088fe200000006ff */
[----:B------:R-:W-:Y:S01]  /*1380*/  ULDC UR4, c[0x0][0x284] ;  /* 0x0000a10000047ab9 */ /* 0x000fe20000000800 */
[----:B------:R-:W-:Y:S01]  /*1390*/  IMAD R94, R94, -0x2, R5 ;  /* 0xfffffffe5e5e7824 */ /* 0x000fe200078e0205 */
[----:B------:R-:W-:Y:S01]  /*13a0*/  USEL UR44, UR43, 0x1, UP0 ;  /* 0x000000012b2c7887 */ /* 0x000fe20008000000 */
[----:B------:R-:W-:Y:S01]  /*13b0*/  SHF.L.U32 R93, R6, R93, RZ ;  /* 0x0000005d065d7219 */ /* 0x000fe200000006ff */
[----:B------:R-:W-:Y:S01]  /*13c0*/  IMAD.SHL.U32 R95, R95, 0x2, RZ ;  /* 0x000000025f5f7824 */ /* 0x000fe200078e00ff */
[----:B------:R-:W-:Y:S01]  /*13d0*/  LOP3.LUT R102, R18, 0x1, RZ, 0xfc, !PT ;  /* 0x0000000112667812 */ /* 0x000fe200078efcff */
[----:B------:R-:W-:Y:S01]  /*13e0*/  VIADD R99, R4, UR4 ;  /* 0x0000000404637c36 */ /* 0x000fe20008000000 */
[C---:B----4-:R-:W-:Y:S01]  /*13f0*/  SHF.L.U64.HI R92, R8.reuse, 0x3, R9 ;  /* 0x00000003085c7819 */ /* 0x050fe20000010209 */
[----:B--2---:R-:W-:Y:S01]  /*1400*/  IMAD.SHL.U32 R91, R8, 0x8, RZ ;  /* 0x00000008085b7824 */ /* 0x004fe200078e00ff */
[----:B------:R-:W-:Y:S01]  /*1410*/  SHF.R.U32.HI R96, RZ, 0x7, R96 ;  /* 0x00000007ff607819 */ /* 0x000fe20000011660 */
[----:B------:R-:W-:Y:S01]  /*1420*/  IMAD.MOV.U32 R89, RZ, RZ, RZ ;  /* 0x000000ffff597224 */ /* 0x000fe200078e00ff */
[----:B------:R-:W-:Y:S01]  /*1430*/  LOP3.LUT R98, RZ, R0, RZ, 0x33, !PT ;  /* 0x00000000ff627212 */ /* 0x000fe200078e33ff */
[----:B------:R-:W-:Y:S01]  /*1440*/  UIADD3 UR44, UR43, -UR44, URZ ;  /* 0x8000002c2b2c7290 */ /* 0x000fe2000fffe03f */
[----:B------:R-:W-:Y:S01]  /*1450*/  UMOV UR40, URZ ;  /* 0x0000003f00287c82 */ /* 0x000fe20008000000 */
[----:B0-----:R-:W-:Y:S01]  /*1460*/  VIADD R97, R97, 0xffffffff ;  /* 0xffffffff61617836 */ /* 0x001fe20000000000 */
[----:B------:R-:W-:-:S09]  /*1470*/  UMOV UR42, URZ ;  /* 0x0000003f002a7c82 */ /* 0x000fd20008000000 */
.L_x_162:
[----:B0-----:R-:W0:Y:S01]  /*1480*/  SHFL.IDX PT, R0, R96, RZ, 0x1f ;  /* 0x00001fff60007589 */ /* 0x001e2200000e0000 */
[----:B-1----:R-:W1:Y:S01]  /*1490*/  S2UR UR7, SR_CgaCtaId ;  /* 0x00000000000779c3 */ /* 0x002e620000008800 */
[----:B------:R-:W-:Y:S01]  /*14a0*/  UMOV UR6, 0x400 ;  /* 0x0000040000067882 */ /* 0x000fe20000000000 */
[----:B0-----:R-:W-:Y:S01]  /*14b0*/  R2UR UR4, R0 ;  /* 0x00000000000472ca */ /* 0x001fe200000e0000 */
[----:B-1----:R-:W-:-:S12]  /*14c0*/  ULEA UR6, UR7, UR6, 0x18 ;  /* 0x0000000607067291 */ /* 0x002fd8000f8ec03f */
[----:B------:R-:W-:-:S04]  /*14d0*/  ULEA.HI UR5, UR4, UR4, URZ, 0x1 ;  /* 0x0000000404057291 */ /* 0x000fc8000f8f083f */
[----:B------:R-:W-:-:S04]  /*14e0*/  ULOP3.LUT UR5, UR5, 0x7fffe, URZ, 0xc0, !UPT ;  /* 0x0007fffe05057892 */ /* 0x000fc8000f8ec03f */
[----:B------:R-:W-:-:S03]  /*14f0*/  UIADD3 UR5, UR4, -UR5, URZ ;  /* 0x8000000504057290 */ /* 0x000fc6000fffe03f */
[----:B------:R-:W-:Y:S01]  /*1500*/  ULDC UR4, c[0x0][0x28c] ;  /* 0x0000a30000047ab9 */ /* 0x000fe20000000800 */
[----:B------:R-:W-:Y:S01]  /*1510*/  ULEA UR5, UR5, UR6, 0xd ;  /* 0x0000000605057291 */ /* 0x000fe2000f8e683f */
[----:B------:R-:W-:-:S03]  /*1520*/  ISETP.LT.AND P0, PT, RZ, UR4, PT ;  /* 0x00000004ff007c0c */ /* 0x000fc6000bf01270 */
[----:B------:R-:W-:-:S04]  /*1530*/  UIADD3 UR5, UR5, 0x100, URZ ;  /* 0x0000010005057890 */ /* 0x000fc8000fffe03f */
[----:B------:R-:W-:-:S04]  /*1540*/  USHF.R.U32.HI UR5, URZ, 0x4, UR5 ;  /* 0x000000043f057899 */ /* 0x000fc80008011605 */
[----:B------:R-:W-:Y:S02]  /*1550*/  ULOP3.LUT UR45, UR5, 0x3fff, URZ, 0xc0, !UPT ;  /* 0x00003fff052d7892 */ /* 0x000fe4000f8ec03f */
[----:B--2345:R-:W-:Y:S10]  /*1560*/  @P0 BRA `(.L_x_17) ;  /* 0x0000000000400947 */ /* 0x03cff40003800000 */
[----:B------:R-:W-:Y:S01]  /*1570*/  MOV R0, 0x0 ;  /* 0x0000000000007802 */ /* 0x000fe20000000f00 */
[----:B------:R-:W-:Y:S01]  /*1580*/  ULDC.64 UR4, c[0x4][0x68] ;  /* 0x01001a0000047ab9 */ /* 0x000fe20000000a00 */
[----:B------:R-:W-:Y:S01]  /*1590*/  ULDC.64 UR6, c[0x4][0x8] ;  /* 0x0100020000067ab9 */ /* 0x000fe20000000a00 */
[----:B------:R-:W-:Y:S01]  /*15a0*/  IMAD.U32 R4, RZ, RZ, UR4 ;  /* 0x00000004ff047e24 */ /* 0x000fe2000f8e00ff */
[----:B------:R0:W1:Y:S01]  /*15b0*/  LDC.64 R14, c[0x4][R0] ;  /* 0x01000000000e7b82 */ /* 0x0000620000000a00 */
[----:B------:R-:W-:Y:S01]  /*15c0*/  IMAD.U32 R5, RZ, RZ, UR5 ;  /* 0x00000005ff057e24 */ /* 0x000fe2000f8e00ff */
[----:B------:R-:W-:Y:S01]  /*15d0*/  ULDC.64 UR4, c[0x4][0x70] ;  /* 0x01001c0000047ab9 */ /* 0x000fe20000000a00 */
[----:B------:R-:W-:Y:S02]  /*15e0*/  IMAD.U32 R10, RZ, RZ, UR6 ;  /* 0x00000006ff0a7e24 */ /* 0x000fe4000f8e00ff */
[----:B------:R-:W-:Y:S02]  /*15f0*/  IMAD.U32 R6, RZ, RZ, UR4 ;  /* 0x00000004ff067e24 */ /* 0x000fe4000f8e00ff */
[----:B------:R-:W-:-:S02]  /*1600*/  IMAD.U32 R7, RZ, RZ, UR5 ;  /* 0x00000005ff077e24 */ /* 0x000fc4000f8e00ff */
[----:B------:R-:W-:Y:S02]  /*1610*/  IMAD.U32 R11, RZ, RZ, UR7 ;  /* 0x00000007ff0b7e24 */ /* 0x000fe4000f8e00ff */
[----:B------:R-:W-:Y:S02]  /*1620*/  IMAD.MOV.U32 R8, RZ, RZ, 0x1e1 ;  /* 0x000001e1ff087424 */ /* 0x000fe400078e00ff */
[----:B------:R-:W-:Y:S02]  /*1630*/  IMAD.MOV.U32 R12, RZ, RZ, 0x1 ;  /* 0x00000001ff0c7424 */ /* 0x000fe400078e00ff */
[----:B0-----:R-:W-:-:S07]  /*1640*/  IMAD.MOV.U32 R13, RZ, RZ, RZ ;  /* 0x000000ffff0d7224 */ /* 0x001fce00078e00ff */
[----:B------:R-:W-:-:S07]  /*1650*/  LEPC R20, `(.L_x_17) ;  /* 0x000000001014794e */ /* 0x000fce0000000000 */
[----:B-1---5:R-:W-:Y:S05]  /*1660*/  CALL.ABS.NOINC R14 ;  /* 0x000000000e007343 */ /* 0x022fea0003c00000 */
.L_x_17:
[----:B------:R-:W-:-:S13]  /*1670*/  ISETP.NE.AND P0, PT, R102, 0x3, PT ;  /* 0x000000036600780c */ /* 0x000fda0003f05270 */
[----:B------:R-:W-:Y:S05]  /*1680*/  @!P0 BRA `(.L_x_18) ;  /* 0x0000000000048947 */ /* 0x000fea0003800000 */
[----:B------:R-:W-:Y:S01]  /*1690*/  BPT.TRAP 0x1 ;  /* 0x000000040000795c */ /* 0x000fe20000300000 */
.L_x_18:
[----:B------:R-:W0:Y:S01]  /*16a0*/  S2UR UR5, SR_CgaCtaId ;  /* 0x00000000000579c3 */ /* 0x000e220000008800 */
[----:B------:R-:W-:Y:S01]  /*16b0*/  UMOV UR4, 0x400 ;  /* 0x0000040000047882 */ /* 0x000fe20000000000 */
[----:B------:R-:W-:Y:S02]  /*16c0*/  IMAD.U32 R0, RZ, RZ, UR40 ;  /* 0x00000028ff007e24 */ /* 0x000fe4000f8e00ff */
[----:B------:R-:W-:-:S03]  /*16d0*/  IMAD.U32 R3, RZ, RZ, UR42 ;  /* 0x0000002aff037e24 */ /* 0x000fc6000f8e00ff */
[----:B------:R-:W-:Y:S01]  /*16e0*/  SHF.L.U32 R0, R0, 0x1f, RZ ;  /* 0x0000001f00007819 */ /* 0x000fe200000006ff */
[----:B0-----:R-:W-:-:S06]  /*16f0*/  ULEA UR4, UR5, UR4, 0x18 ;  /* 0x0000000405047291 */ /* 0x001fcc000f8ec03f */
[----:B------:R-:W-:-:S04]  /*1700*/  IMAD.U32 R6, RZ, RZ, UR4 ;  /* 0x00000004ff067e24 */ /* 0x000fc8000f8e00ff */
[----:B------:R-:W-:-:S04]  /*1710*/  IMAD R3, R3, 0x8, R6 ;  /* 0x0000000803037824 */ /* 0x000fc800078e0206 */
[----:B------:R0:W1:Y:S01]  /*1720*/  SYNCS.PHASECHK.TRANS64.TRYWAIT P1, [R3+URZ], R0 ;  /* 0x00000000030075a7 */ /* 0x000062000802017f */
[----:B------:R-:W-:Y:S05]  /*1730*/  @!P0 BRA `(.L_x_19) ;  /* 0x0000000000048947 */ /* 0x000fea0003800000 */
[----:B------:R-:W-:Y:S01]  /*1740*/  BPT.TRAP 0x1 ;  /* 0x000000040000795c */ /* 0x000fe20000300000 */
.L_x_19:
[----:B------:R-:W-:-:S05]  /*1750*/  IMAD.U32 R4, RZ, RZ, UR44 ;  /* 0x0000002cff047e24 */ /* 0x000fca000f8e00ff */
[----:B------:R-:W-:Y:S01]  /*1760*/  ISETP.GE.AND P2, PT, R4, 0x1, PT ;  /* 0x000000010400780c */ /* 0x000fe20003f46270 */
[----:B-1----:R-:W-:-:S12]  /*1770*/  @P1 BRA `(.L_x_20) ;  /* 0x0000000000081947 */ /* 0x002fd80003800000 */
[----:B------:R-:W1:Y:S02]  /*1780*/  SYNCS.PHASECHK.TRANS64.TRYWAIT P1, [R3+URZ], R0 ;  /* 0x00000000030075a7 */ /* 0x000e64000802017f */
[----:B-1----:R-:W-:Y:S05]  /*1790*/  @!P1 BRA `(.L_x_21) ;  /* 0x0000006400e89947 */ /* 0x002fea0003800000 */
.L_x_20:
[----:B------:R-:W-:Y:S05]  /*17a0*/  WARPSYNC.ALL ;  /* 0x0000000000007948 */ /* 0x000fea0003800000 */
[----:B------:R-:W-:Y:S01]  /*17b0*/  R2UR UR4, R6 ;  /* 0x00000000060472ca */ /* 0x000fe200000e0000 */
[----:B------:R-:W-:Y:S01]  /*17c0*/  ULEA UR5, UR42, UR45, 0xa ;  /* 0x0000002d2a057291 */ /* 0x000fe2000f8e503f */
[----:B------:R-:W-:Y:S01]  /*17d0*/  WARPGROUP.ARRIVE ;  /* 0x00000000000079c5 */ /* 0x000fe20000000000 */
[----:B------:R-:W-:Y:S01]  /*17e0*/  UMOV UR9, 0x40000040 ;  /* 0x4000004000097882 */ /* 0x000fe20000000000 */
[----:B------:R-:W-:-:S04]  /*17f0*/  UMOV UR11, 0x40000040 ;  /* 0x40000040000b7882 */ /* 0x000fc80000000000 */
[----:B------:R-:W-:-:S05]  /*1800*/  UMOV UR8, UR5 ;  /* 0x0000000500087c82 */ /* 0x000fca0008000000 */
[----:B------:R-:W-:-:S04]  /*1810*/  UIADD3 UR4, UR4, 0xc100, URZ ;  /* 0x0000c10004047890 */ /* 0x000fc8000fffe03f */
[----:B------:R-:W-:-:S04]  /*1820*/  USHF.R.U32.HI UR4, URZ, 0x4, UR4 ;  /* 0x000000043f047899 */ /* 0x000fc80008011604 */
[----:B------:R-:W-:-:S04]  /*1830*/  ULOP3.LUT UR4, UR4, 0x3fff, URZ, 0xc0, !UPT ;  /* 0x00003fff04047892 */ /* 0x000fc8000f8ec03f */
[----:B------:R-:W-:-:S04]  /*1840*/  ULOP3.LUT UR4, UR4, 0x2000000, URZ, 0xfc, !UPT ;  /* 0x0200000004047892 */ /* 0x000fc8000f8efc3f */
[----:B------:R-:W-:-:S07]  /*1850*/  ULEA UR6, UR42, UR4, 0xa ;  /* 0x000000042a067291 */ /* 0x000fce000f8e503f */
[----:B------:R-:W-:Y:S02]  /*1860*/  UMOV UR10, UR6 ;  /* 0x00000006000a7c82 */ /* 0x000fe40008000000 */
[----:B------:R-:W-:Y:S01]  /*1870*/  HGMMA.64x128x16.F32 R24, gdesc[UR8].tnspA.tnspB, RZ, !UPT, gsb0 ;  /* 0x61e00000081879f0 */ /* 0x000fe2000c0008ff */
[----:B------:R-:W-:Y:S02]  /*1880*/  UIADD3 UR8, UR5, 0x80, URZ ;  /* 0x0000008005087890 */ /* 0x000fe4000fffe03f */
[----:B------:R-:W-:Y:S01]  /*1890*/  UIADD3 UR10, UR6, 0x80, URZ ;  /* 0x00000080060a7890 */ /* 0x000fe2000fffe03f */
[----:B------:R-:W-:Y:S01]  /*18a0*/  UMOV UR9, 0x40000040 ;  /* 0x4000004000097882 */ /* 0x000fe20000000000 */
[----:B------:R-:W-:Y:S01]  /*18b0*/  UMOV UR11, 0x40000040 ;  /* 0x40000040000b7882 */ /* 0x000fe20000000000 */
[----:B------:R-:W-:Y:S02]  /*18c0*/  WARPGROUP.DEPBAR.LE gsb0, 0x0 ;  /* 0x00008000000079c5 */ /* 0x000fe40000010000 */
[----:B------:R-:W-:-:S06]  /*18d0*/  WARPGROUP.ARRIVE ;  /* 0x00000000000079c5 */ /* 0x000fcc0000000000 */
[----:B------:R-:W-:Y:S01]  /*18e0*/  HGMMA.64x128x16.F32 R24, gdesc[UR8].tnspA.tnspB, R24, gsb0 ;  /* 0x61e00000081879f0 */ /* 0x000fe20008000818 */
        /* <DEDUP_REMOVED lines=13> */
[----:B------:R-:W-:Y:S03]  /*19c0*/  HGMMA.64x128x16.F32 R24, gdesc[UR8].tnspA.tnspB, R24, gsb0 ;  /* 0x61e00000081879f0 */ /* 0x000fe60008000818 */
[----:B------:R-:W-:Y:S02]  /*19d0*/  WARPGROUP.DEPBAR.LE gsb0, 0x0 ;  /* 0x00008000000079c5 */ /* 0x000fe40000010000 */
[----:B------:R-:W-:Y:S05]  /*19e0*/  @!P2 BRA `(.L_x_22) ;  /* 0x000000040028a947 */ /* 0x000fea0003800000 */
[----:B------:R-:W-:Y:S01]  /*19f0*/  UIADD3 UR5, UR42, 0x1, URZ ;  /* 0x000000012a057890 */ /* 0x000fe2000fffe03f */
[----:B01----:R-:W-:Y:S02]  /*1a00*/  IMAD.U32 R0, RZ, RZ, UR44 ;  /* 0x0000002cff007e24 */ /* 0x003fe4000f8e00ff */
[----:B------:R-:W-:Y:S01]  /*1a10*/  IMAD.U32 R3, RZ, RZ, UR42 ;  /* 0x0000002aff037e24 */ /* 0x000fe2000f8e00ff */
[----:B------:R-:W-:-:S04]  /*1a20*/  UISETP.NE.AND UP0, UPT, UR5, 0x3, UPT ;  /* 0x000000030500788c */ /* 0x000fc8000bf05270 */
[----:B------:R-:W-:Y:S02]  /*1a30*/  USEL UR6, URZ, 0x1, UP0 ;  /* 0x000000013f067887 */ /* 0x000fe40008000000 */
[----:B------:R-:W-:Y:S02]  /*1a40*/  USEL UR5, UR5, URZ, UP0 ;  /* 0x0000003f05057287 */ /* 0x000fe40008000000 */
[----:B------:R-:W-:-:S06]  /*1a50*/  ULOP3.LUT UR6, UR40, UR6, URZ, 0x3c, !UPT ;  /* 0x0000000628067292 */ /* 0x000fcc000f8e3c3f */
[----:B------:R-:W-:-:S07]  /*1a60*/  IMAD.U32 R7, RZ, RZ, UR6 ;  /* 0x00000006ff077e24 */ /* 0x000fce000f8e00ff */
.L_x_29:
[----:B------:R-:W-:Y:S05]  /*1a70*/  @!P0 BRA `(.L_x_23) ;  /* 0x0000000000048947 */ /* 0x000fea0003800000 */
[----:B------:R-:W-:Y:S01]  /*1a80*/  BPT.TRAP 0x1 ;  /* 0x000000040000795c */ /* 0x000fe20000300000 */
.L_x_23:
[----:B------:R-:W0:Y:S01]  /*1a90*/  S2UR UR7, SR_CgaCtaId ;  /* 0x00000000000779c3 */ /* 0x000e220000008800 */
[----:B------:R-:W-:Y:S01]  /*1aa0*/  UMOV UR6, 0x400 ;  /* 0x0000040000067882 */ /* 0x000fe20000000000 */
[----:B------:R-:W-:Y:S01]  /*1ab0*/  IMAD.U32 R5, RZ, RZ, UR5 ;  /* 0x00000005ff057e24 */ /* 0x000fe2000f8e00ff */
[----:B------:R-:W-:Y:S01]  /*1ac0*/  SHF.L.U32 R4, R7, 0x1f, RZ ;  /* 0x0000001f07047819 */ /* 0x000fe200000006ff */
[----:B0-----:R-:W-:-:S06]  /*1ad0*/  ULEA UR6, UR7, UR6, 0x18 ;  /* 0x0000000607067291 */ /* 0x001fcc000f8ec03f */
[----:B------:R-:W-:-:S04]  /*1ae0*/  IMAD.U32 R6, RZ, RZ, UR6 ;  /* 0x00000006ff067e24 */ /* 0x000fc8000f8e00ff */
[----:B------:R-:W-:-:S04]  /*1af0*/  IMAD R5, R5, 0x8, R6 ;  /* 0x0000000805057824 */ /* 0x000fc800078e0206 */
[----:B------:R0:W1:Y:S01]  /*1b00*/  SYNCS.PHASECHK.TRANS64.TRYWAIT P1, [R5+URZ], R4 ;  /* 0x00000004050075a7 */ /* 0x000062000802017f */
[----:B------:R-:W-:Y:S05]  /*1b10*/  @!P0 BRA `(.L_x_24) ;  /* 0x0000000000048947 */ /* 0x000fea0003800000 */
[----:B------:R-:W-:Y:S01]  /*1b20*/  BPT.TRAP 0x1 ;  /* 0x000000040000795c */ /* 0x000fe20000300000 */
.L_x_24:
[----:B-1----:R-:W-:Y:S05]  /*1b30*/  @P1 BRA `(.L_x_25) ;  /* 0x0000000000081947 */ /* 0x002fea0003800000 */
[----:B------:R-:W1:Y:S02]  /*1b40*/  SYNCS.PHASECHK.TRANS64.TRYWAIT P1, [R5+URZ], R4 ;  /* 0x00000004050075a7 */ /* 0x000e64000802017f */
[----:B-1----:R-:W-:Y:S05]  /*1b50*/  @!P1 BRA `(.L_x_26) ;  /* 0x00000064000c9947 */ /* 0x002fea0003800000 */
.L_x_25:
[----:B------:R-:W-:Y:S01]  /*1b60*/  ULEA UR6, UR5, UR45, 0xa ;  /* 0x0000002d05067291 */ /* 0x000fe2000f8e503f */
[----:B------:R-:W-:Y:S01]  /*1b70*/  WARPGROUP.ARRIVE ;  /* 0x00000000000079c5 */ /* 0x000fe20000000000 */
[----:B------:R-:W-:Y:S01]  /*1b80*/  ULEA UR7, UR5, UR4, 0xa ;  /* 0x0000000405077291 */ /* 0x000fe2000f8e503f */
[----:B------:R-:W-:Y:S01]  /*1b90*/  UMOV UR9, 0x40000040 ;  /* 0x4000004000097882 */ /* 0x000fe20000000000 */
[----:B------:R-:W-:-:S03]  /*1ba0*/  UMOV UR11, 0x40000040 ;  /* 0x40000040000b7882 */ /* 0x000fc60000000000 */
[----:B------:R-:W-:Y:S02]  /*1bb0*/  UMOV UR8, UR6 ;  /* 0x0000000600087c82 */ /* 0x000fe40008000000 */
[----:B------:R-:W-:Y:S02]  /*1bc0*/  UMOV UR10, UR7 ;  /* 0x00000007000a7c82 */ /* 0x000fe40008000000 */
[----:B------:R-:W-:Y:S01]  /*1bd0*/  HGMMA.64x128x16.F32 R24, gdesc[UR8].tnspA.tnspB, R24, gsb0 ;  /* 0x61e00000081879f0 */ /* 0x000fe20008000818 */
[----:B------:R-:W-:Y:S02]  /*1be0*/  UIADD3 UR8, UR6, 0x80, URZ ;  /* 0x0000008006087890 */ /* 0x000fe4000fffe03f */
[----:B------:R-:W-:Y:S01]  /*1bf0*/  UIADD3 UR10, UR7, 0x80, URZ ;  /* 0x00000080070a7890 */ /* 0x000fe2000fffe03f */
[----:B------:R-:W-:Y:S01]  /*1c00*/  UMOV UR9, 0x40000040 ;  /* 0x4000004000097882 */ /* 0x000fe20000000000 */
[----:B------:R-:W-:Y:S01]  /*1c10*/  UMOV UR11, 0x40000040 ;  /* 0x40000040000b7882 */ /* 0x000fe20000000000 */
[----:B------:R-:W-:-:S02]  /*1c20*/  WARPGROUP.DEPBAR.LE gsb0, 0x0 ;  /* 0x00008000000079c5 */ /* 0x000fc40000010000 */
        /* <DEDUP_REMOVED lines=18> */
[----:B------:R-:W-:Y:S01]  /*1d50*/  BPT.TRAP 0x1 ;  /* 0x000000040000795c */ /* 0x000fe20000300000 */
.L_x_27:
[----:B------:R-:W-:-:S13]  /*1d60*/  ISETP.NE.AND P1, PT, R22, RZ, PT ;  /* 0x000000ff1600720c */ /* 0x000fda0003f25270 */
[----:B01----:R-:W-:-:S04]  /*1d70*/  @P1 IMAD R4, R3, 0x8, R6 ;  /* 0x0000000803041824 */ /* 0x003fc800078e0206 */
[----:B------:R-:W-:-:S05]  /*1d80*/  @P1 VIADD R4, R4, 0x18 ;  /* 0x0000001804041836 */ /* 0x000fca0000000000 */
[----:B------:R-:W-:-:S04]  /*1d90*/  @P1 PRMT R4, R19, 0x654, R4 ;  /* 0x0000065413041816 */ /* 0x000fc80000000004 */
[----:B------:R0:W-:Y:S01]  /*1da0*/  @P1 SYNCS.ARRIVE.TRANS64.RED.A1T0 RZ, [R4+URZ], RZ ;  /* 0x000000ff04ff19a7 */ /* 0x0001e2000810043f */
[----:B------:R-:W-:-:S13]  /*1db0*/  ISETP.GT.U32.AND P1, PT, R18, 0x1, PT ;  /* 0x000000011200780c */ /* 0x000fda0003f24070 */
[----:B0-----:R-:W-:Y:S05]  /*1dc0*/  @P1 BRA `(.L_x_28) ;  /* 0x0000000000041947 */ /* 0x001fea0003800000 */
[----:B------:R-:W-:Y:S01]  /*1dd0*/  BPT.TRAP 0x1 ;  /* 0x000000040000795c */ /* 0x000fe20000300000 */
.L_x_28:
[----:B------:R-:W-:Y:S01]  /*1de0*/  UIADD3 UR5, UR5, 0x1, URZ ;  /* 0x0000000105057890 */ /* 0x000fe2000fffe03f */
[C---:B------:R-:W-:Y:S01]  /*1df0*/  ISETP.GT.AND P2, PT, R0.reuse, 0x1, PT ;  /* 0x000000010000780c */ /* 0x040fe20003f44270 */
[----:B------:R-:W-:Y:S02]  /*1e00*/  VIADD R3, R3, 0x1 ;  /* 0x0000000103037836 */ /* 0x000fe40000000000 */
[----:B------:R-:W-:Y:S01]  /*1e10*/  UISETP.NE.AND UP0, UPT, UR5, 0x3, UPT ;  /* 0x000000030500788c */ /* 0x000fe2000bf05270 */
[----:B------:R-:W-:Y:S02]  /*1e20*/  VIADD R0, R0, 0xffffffff ;  /* 0xffffffff00007836 */ /* 0x000fe40000000000 */
[C---:B------:R-:W-:Y:S01]  /*1e30*/  ISETP.NE.AND P1, PT, R3.reuse, 0x3, PT ;  /* 0x000000030300780c */ /* 0x040fe20003f25270 */
[----:B------:R-:W-:Y:S02]  /*1e40*/  USEL UR6, URZ, 0x1, UP0 ;  /* 0x000000013f067887 */ /* 0x000fe40008000000 */
[----:B------:R-:W-:Y:S01]  /*1e50*/  USEL UR5, UR5, URZ, UP0 ;  /* 0x0000003f05057287 */ /* 0x000fe20008000000 */
[----:B------:R-:W-:-:S03]  /*1e60*/  SEL R3, R3, RZ, P1 ;  /* 0x000000ff03037207 */ /* 0x000fc60000800000 */
[----:B------:R-:W-:Y:S01]  /*1e70*/  LOP3.LUT R7, R7, UR6, RZ, 0x3c, !PT ;  /* 0x0000000607077c12 */ /* 0x000fe2000f8e3cff */
[----:B------:R-:W-:Y:S07]  /*1e80*/  @P2 BRA `(.L_x_29) ;  /* 0xfffffff800f82947 */ /* 0x000fee000383ffff */
.L_x_22:
[----:B01----:R-:W0:Y:S02]  /*1e90*/  LDC R0, c[0x0][0x28c] ;  /* 0x0000a300ff007b82 */ /* 0x003e240000000800 */
[----:B0-----:R-:W-:-:S13]  /*1ea0*/  ISETP.GE.AND P1, PT, R0, 0x1, PT ;  /* 0x000000010000780c */ /* 0x001fda0003f26270 */
[----:B------:R-:W-:Y:S05]  /*1eb0*/  @!P1 BRA `(.L_x_30) ;  /* 0x0000000000449947 */ /* 0x000fea0003800000 */
[----:B------:R-:W-:Y:S05]  /*1ec0*/  @!P0 BRA `(.L_x_31) ;  /* 0x0000000000048947 */ /* 0x000fea0003800000 */
[----:B------:R-:W-:Y:S01]  /*1ed0*/  BPT.TRAP 0x1 ;  /* 0x000000040000795c */ /* 0x000fe20000300000 */
.L_x_31:
[----:B------:R-:W-:-:S13]  /*1ee0*/  ISETP.NE.AND P0, PT, R22, RZ, PT ;  /* 0x000000ff1600720c */ /* 0x000fda0003f05270 */
[----:B------:R-:W-:-:S05]  /*1ef0*/  VOTEU.ANY UP0, P0 ;  /* 0x00000000003f7886 */ /* 0x000fca0000000100 */
[----:B------:R-:W-:-:S06]  /*1f00*/  @UP0 UIADD3 UR4, UR44, UR42, URZ ;  /* 0x0000002a2c040290 */ /* 0x000fcc000fffe03f */
[----:B------:R-:W-:Y:S02]  /*1f10*/  IMAD.U32 R4, RZ, RZ, UR4 ;  /* 0x00000004ff047e24 */ /* 0x000fe4000f8e00ff */
[----:B------:R-:W-:Y:S02]  /*1f20*/  IMAD.U32 R3, RZ, RZ, UR4 ;  /* 0x00000004ff037e24 */ /* 0x000fe4000f8e00ff */
[----:B------:R-:W-:-:S05]  /*1f30*/  @P0 IMAD.WIDE.U32 R4, R4, -0x55555555, RZ ;  /* 0xaaaaaaab04040825 */ /* 0x000fca00078e00ff */
[----:B------:R-:W-:-:S05]  /*1f40*/  @P0 SHF.R.U32.HI R0, RZ, 0x1, R5 ;  /* 0x00000001ff000819 */ /* 0x000fca0000011605 */
[----:B------:R-:W-:-:S04]  /*1f50*/  @P0 IMAD R0, R0, -0x3, R3 ;  /* 0xfffffffd00000824 */ /* 0x000fc800078e0203 */
[----:B------:R-:W-:-:S04]  /*1f60*/  @P0 IMAD R0, R0, 0x8, R6 ;  /* 0x0000000800000824 */ /* 0x000fc800078e0206 */
[----:B------:R-:W-:-:S05]  /*1f70*/  @P0 VIADD R0, R0, 0x18 ;  /* 0x0000001800000836 */ /* 0x000fca0000000000 */
[----:B------:R-:W-:-:S04]  /*1f80*/  @P0 PRMT R0, R19, 0x654, R0 ;  /* 0x0000065413000816 */ /* 0x000fc80000000000 */
[----:B------:R0:W-:Y:S01]  /*1f90*/  @P0 SYNCS.ARRIVE.TRANS64.RED.A1T0 RZ, [R0+URZ], RZ ;  /* 0x000000ff00ff09a7 */ /* 0x0001e2000810043f */
[----:B------:R-:W-:-:S13]  /*1fa0*/  ISETP.GT.U32.AND P0, PT, R18, 0x1, PT ;  /* 0x000000011200780c */ /* 0x000fda0003f04070 */
[----:B0-----:R-:W-:Y:S05]  /*1fb0*/  @P0 BRA `(.L_x_30) ;  /* 0x0000000000040947 */ /* 0x001fea0003800000 */
[----:B------:R-:W-:Y:S01]  /*1fc0*/  BPT.TRAP 0x1 ;  /* 0x000000040000795c */ /* 0x000fe20000300000 */
.L_x_30:
[----:B------:R-:W-:Y:S01]  /*1fd0*/  IMAD.SHL.U32 R100, R100, 0x80, RZ ;  /* 0x0000008064647824 */ /* 0x000fe200078e00ff */
[----:B------:R-:W-:Y:S01]  /*1fe0*/  UIADD3 UR42, UR43, UR42, URZ ;  /* 0x0000002a2b2a7290 */ /* 0x000fe2000fffe03f */
[----:B------:R-:W-:Y:S01]  /*1ff0*/  SHF.R.S32.HI R11, RZ, 0x1f, R101 ;  /* 0x0000001fff0b7819 */ /* 0x000fe20000011465 */
[----:B------:R-:W-:Y:S01]  /*2000*/  UISETP.GE.U32.AND UP1, UPT, UR43, 0x3, UPT ;  /* 0x000000032b00788c */ /* 0x000fe2000bf26070 */
[----:B------:R-:W-:Y:S01]  /*2010*/  IMAD.SHL.U32 R6, R103, 0x80, RZ ;  /* 0x0000008067067824 */ /* 0x000fe200078e00ff */
[----:B------:R-:W-:Y:S01]  /*2020*/  ULDC UR7, c[0x0][0x288] ;  /* 0x0000a20000077ab9 */ /* 0x000fe20000000800 */
[C---:B------:R-:W-:Y:S01]  /*2030*/  LOP3.LUT R8, R100.reuse, 0x6, R95, 0xf8, !PT ;  /* 0x0000000664087812 */ /* 0x040fe200078ef85f */
[----:B------:R-:W-:Y:S01]  /*2040*/  UISETP.GT.U32.AND UP0, UPT, UR42, 0x2, UPT ;  /* 0x000000022a00788c */ /* 0x000fe2000bf04070 */
[----:B------:R-:W-:Y:S01]  /*2050*/  ISETP.GE.AND P0, PT, R100, UR7, PT ;  /* 0x0000000764007c0c */ /* 0x000fe2000bf06270 */
[----:B------:R-:W-:Y:S01]  /*2060*/  ULDC.64 UR4, c[0x0][0x5d0] ;  /* 0x0001740000047ab9 */ /* 0x000fe20000000a00 */
[--C-:B------:R-:W-:Y:S01]  /*2070*/  SHF.R.S32.HI R9, RZ, 0x1f, R8.reuse ;  /* 0x0000001fff097819 */ /* 0x100fe20000011408 */
[----:B------:R-:W-:Y:S01]  /*2080*/  ULDC UR10, c[0x0][0x284] ;  /* 0x0000a100000a7ab9 */ /* 0x000fe20000000800 */
[----:B------:R-:W-:Y:S01]  /*2090*/  IMAD R0, R11, UR4, RZ ;  /* 0x000000040b007c24 */ /* 0x000fe2000f8e02ff */
[----:B------:R-:W-:Y:S01]  /*20a0*/  UISETP.LT.U32.AND UP0, UPT, UR43, 0x3, UP0 ;  /* 0x000000032b00788c */ /* 0x000fe20008701070 */
[----:B------:R-:W-:Y:S01]  /*20b0*/  ISETP.GE.OR P0, PT, R6, UR10, P0 ;  /* 0x0000000a06007c0c */ /* 0x000fe20008706670 */
[----:B------:R-:W-:Y:S01]  /*20c0*/  IMAD.WIDE.U32 R4, R101, UR4, R8 ;  /* 0x0000000465047c25 */ /* 0x000fe2000f8e0008 */
[----:B------:R-:W-:Y:S01]  /*20d0*/  ULDC.64 UR8, c[0x0][0x5c8] ;  /* 0x0001720000087ab9 */ /* 0x000fe20000000a00 */
[----:B------:R-:W-:-:S02]  /*20e0*/  USEL UR6, URZ, 0x1, !UP0 ;  /* 0x000000013f067887 */ /* 0x000fc4000c000000 */
[----:B------:R-:W-:Y:S01]  /*20f0*/  IMAD R3, R101, UR5, R0 ;  /* 0x0000000565037c24 */ /* 0x000fe2000f8e0200 */
[----:B------:R-:W-:Y:S01]  /*2100*/  @UP1 UIMAD.WIDE.U32 UR4, UR42, -0x55555555, URZ ;  /* 0xaaaaaaab2a0418a5 */ /* 0x000fe2000f8e003f */
[----:B------:R-:W-:Y:S01]  /*2110*/  IMAD.WIDE R104, R103, 0x80, R88 ;  /* 0x0000008067687825 */ /* 0x000fe200078e0258 */
[----:B------:R-:W-:Y:S02]  /*2120*/  ULOP3.LUT UR40, UR40, UR6, URZ, 0x3c, !UPT ;  /* 0x0000000628287292 */ /* 0x000fe4000f8e3c3f */
[----:B------:R-:W-:Y:S01]  /*2130*/  @UP1 USHF.R.U32.HI UR4, URZ, 0x1, UR5 ;  /* 0x000000013f041899 */ /* 0x000fe20008011605 */
[----:B------:R-:W-:Y:S02]  /*2140*/  IMAD.IADD R5, R5, 0x1, R3 ;  /* 0x0000000105057824 */ /* 0x000fe400078e0203 */
[----:B------:R-:W-:Y:S01]  /*2150*/  IMAD R3, R105, UR8, RZ ;  /* 0x0000000869037c24 */ /* 0x000fe2000f8e02ff */
[----:B------:R-:W-:Y:S01]  /*2160*/  @UP1 ULOP3.LUT UR40, UR40, 0x1, UR4, 0x78, !UPT ;  /* 0x0000000128281892 */ /* 0x000fe2000f8e7804 */
[----:B------:R-:W-:-:S04]  /*2170*/  IMAD.WIDE.U32 R106, R104, UR8, R4 ;  /* 0x00000008686a7c25 */ /* 0x000fc8000f8e0004 */
[----:B------:R-:W-:Y:S02]  /*2180*/  IMAD R7, R104, UR9, R3 ;  /* 0x0000000968077c24 */ /* 0x000fe4000f8e0203 */
[----:B------:R-:W-:Y:S01]  /*2190*/  IMAD.MOV.U32 R0, RZ, RZ, -0x1 ;  /* 0xffffffffff007424 */ /* 0x000fe200078e00ff */
[----:B------:R-:W-:Y:S06]  /*21a0*/  @P0 BRA `(.L_x_32) ;  /* 0x00000040001c0947 */ /* 0x000fec0003800000 */
[----:B-----5:R-:W-:Y:S01]  /*21b0*/  FSETP.NEU.AND P0, PT, R90, RZ, PT ;  /* 0x000000ff5a00720b */ /* 0x020fe20003f0d000 */
[----:B------:R-:W-:Y:S01]  /*21c0*/  IMAD.IADD R4, R94, 0x1, -R100 ;  /* 0x000000015e047824 */ /* 0x000fe200078e0a64 */
[----:B------:R-:W-:Y:S01]  /*21d0*/  BSSY B0, `(.L_x_32) ;  /* 0x0000404000007945 */ /* 0x000fe20003800000 */
[----:B------:R-:W-:Y:S02]  /*21e0*/  IMAD.IADD R3, R99, 0x1, -R6 ;  /* 0x0000000163037824 */ /* 0x000fe400078e0a06 */
[----:B------:R-:W-:Y:S01]  /*21f0*/  IMAD.IADD R103, R107, 0x1, R7 ;  /* 0x000000016b677824 */ /* 0x000fe200078e0207 */
[----:B------:R-:W-:-:S04]  /*2200*/  ISETP.GT.AND P2, PT, R4, RZ, PT ;  /* 0x000000ff0400720c */ /* 0x000fc80003f44270 */
[----:B------:R-:W-:-:S03]  /*2210*/  ISETP.GT.AND P1, PT, R3, RZ, P2 ;  /* 0x000000ff0300720c */ /* 0x000fc60001724270 */
[----:B------:R-:W-:Y:S10]  /*2220*/  @!P0 BRA `(.L_x_33) ;  /* 0x0000002c00288947 */ /* 0x000ff40003800000 */
[----:B------:R-:W0:Y:S01]  /*2230*/  LDC.64 R110, c[0x0][0x5b8] ;  /* 0x00016e00ff6e7b82 */ /* 0x000e220000000a00 */
[----:B------:R-:W-:-:S07]  /*2240*/  ULDC.64 UR4, c[0x0][0x5c0] ;  /* 0x0001700000047ab9 */ /* 0x000fce0000000a00 */
[----:B------:R-:W1:Y:S08]  /*2250*/  LDC.64 R112, c[0x0][0x5b0] ;  /* 0x00016c00ff707b82 */ /* 0x000e700000000a00 */
[----:B------:R-:W2:Y:S01]  /*2260*/  LDC.64 R114, c[0x0][0x5a8] ;  /* 0x00016a00ff727b82 */ /* 0x000ea20000000a00 */
[-C--:B0-----:R-:W-:Y:S02]  /*2270*/  IMAD R6, R11, R110.reuse, RZ ;  /* 0x0000006e0b067224 */ /* 0x081fe400078e02ff */
[----:B------:R-:W-:-:S04]  /*2280*/  IMAD.WIDE.U32 R108, R101, R110, R8 ;  /* 0x0000006e656c7225 */ /* 0x000fc800078e0008 */
[----:B------:R-:W-:Y:S02]  /*2290*/  IMAD R107, R101, R111, R6 ;  /* 0x0000006f656b7224 */ /* 0x000fe400078e0206 */
[-C--:B-1----:R-:W-:Y:S02]  /*22a0*/  IMAD R5, R105, R112.reuse, RZ ;  /* 0x0000007069057224 */ /* 0x082fe400078e02ff */
[----:B------:R-:W-:Y:S02]  /*22b0*/  IMAD.IADD R13, R109, 0x1, R107 ;  /* 0x000000016d0d7824 */ /* 0x000fe400078e026b */
[----:B------:R-:W-:Y:S02]  /*22c0*/  IMAD.MOV.U32 R12, RZ, RZ, R108 ;  /* 0x000000ffff0c7224 */ /* 0x000fe400078e006c */
[C---:B------:R-:W-:Y:S02]  /*22d0*/  IMAD R111, R104.reuse, R113, R5 ;  /* 0x00000071686f7224 */ /* 0x040fe400078e0205 */
[----:B------:R-:W-:-:S04]  /*22e0*/  IMAD.WIDE.U32 R6, R104, R112, R12 ;  /* 0x0000007068067225 */ /* 0x000fc800078e000c */
[----:B------:R-:W-:Y:S01]  /*22f0*/  IMAD.IADD R5, R7, 0x1, R111 ;  /* 0x0000000107057824 */ /* 0x000fe200078e026f */
[----:B--2---:R-:W-:-:S04]  /*2300*/  LEA R14, P0, R6, R114, 0x1 ;  /* 0x00000072060e7211 */ /* 0x004fc800078008ff */
[----:B------:R-:W-:-:S05]  /*2310*/  LEA.HI.X R15, R6, R115, R5, 0x1, P0 ;  /* 0x00000073060f7211 */ /* 0x000fca00000f0c05 */
[----:B------:R0:W2:Y:S01]  /*2320*/  @P1 LDG.E.LTC128B.U16 R5, desc[UR36][R14.64] ;  /* 0x000000240e051981 */ /* 0x0000a2000c1e1520 */
[----:B------:R-:W-:Y:S01]  /*2330*/  LEA R10, P0, R106, UR4, 0x1 ;  /* 0x000000046a0a7c11 */ /* 0x000fe2000f8008ff */
[----:B------:R-:W-:Y:S01]  /*2340*/  IMAD.WIDE.U32 R6, R104, R112, R8 ;  /* 0x0000007068067225 */ /* 0x000fe200078e0008 */
[----:B------:R-:W-:Y:S03]  /*2350*/  BSSY B1, `(.L_x_34) ;  /* 0x0000012000017945 */ /* 0x000fe60003800000 */
[----:B------:R-:W-:Y:S02]  /*2360*/  IMAD.IADD R7, R111, 0x1, R7 ;  /* 0x000000016f077824 */ /* 0x000fe400078e0207 */
[----:B------:R-:W-:Y:S01]  /*2370*/  IMAD.WIDE.U32 R20, R101, R110, R6 ;  /* 0x0000006e65147225 */ /* 0x000fe200078e0006 */
[----:B0-----:R-:W-:-:S03]  /*2380*/  SHF.L.U64.HI R15, R112, 0x3, R113 ;  /* 0x00000003700f7819 */ /* 0x001fc60000010271 */
[----:B------:R-:W-:Y:S01]  /*2390*/  IMAD.IADD R7, R107, 0x1, R21 ;  /* 0x000000016b077824 */ /* 0x000fe200078e0215 */
[----:B------:R-:W-:Y:S01]  /*23a0*/  LEA R6, P4, R20, R114, 0x1 ;  /* 0x0000007214067211 */ /* 0x000fe200078808ff */
[----:B------:R-:W-:-:S03]  /*23b0*/  IMAD.SHL.U32 R14, R112, 0x8, RZ ;  /* 0x00000008700e7824 */ /* 0x000fc600078e00ff */
[----:B------:R-:W-:Y:S01]  /*23c0*/  LEA.HI.X R7, R20, R115, R7, 0x1, P4 ;  /* 0x0000007314077211 */ /* 0x000fe200020f0c07 */
[----:B--2---:R-:W-:-:S05]  /*23d0*/  HADD2.F32 R11, -RZ, R5.H0_H0 ;  /* 0x20000005ff0b7230 */ /* 0x004fca0000004100 */
[----:B------:R-:W-:-:S04]  /*23e0*/  FMUL R11, R11, R90 ;  /* 0x0000005a0b0b7220 */ /* 0x000fc80000400000 */
[----:B------:R-:W-:Y:S01]  /*23f0*/  FFMA R24, R24, R23, R11 ;  /* 0x0000001718187223 */ /* 0x000fe2000000000b */
[----:B------:R-:W-:Y:S02]  /*2400*/  LEA.HI.X R11, R106, UR5, R103, 0x1, P0 ;  /* 0x000000056a0b7c11 */ /* 0x000fe400080f0c67 */
[----:B------:R-:W-:Y:S02]  /*2410*/  ISETP.GT.AND P0, PT, R4, 0x1, PT ;  /* 0x000000010400780c */ /* 0x000fe40003f04270 */
[----:B------:R-:W-:Y:S02]  /*2420*/  F2FP.F16.F32.PACK_AB R24, RZ, R24 ;  /* 0x00000018ff18723e */ /* 0x000fe400000000ff */
[----:B------:R-:W-:-:S03]  /*2430*/  ISETP.GT.AND P3, PT, R3, RZ, P0 ;  /* 0x000000ff0300720c */ /* 0x000fc60000764270 */
[----:B------:R0:W-:Y:S10]  /*2440*/  @P1 STG.E.U16 desc[UR36][R10.64], R24 ;  /* 0x000000180a001986 */ /* 0x0001f4000c101524 */
[----:B------:R-:W-:Y:S05]  /*2450*/  @!P3 BRA `(.L_x_35) ;  /* 0x000000000004b947 */ /* 0x000fea0003800000 */
[----:B------:R1:W5:Y:S02]  /*2460*/  LDG.E.LTC128B.U16 R5, desc[UR36][R6.64+0x2] ;  /* 0x0000022406057981 */ /* 0x000364000c1e1520 */
.L_x_35:
[----:B------:R-:W-:Y:S05]  /*2470*/  BSYNC B1 ;  /* 0x0000000000017941 */ /* 0x000fea0003800000 */
.L_x_34:
[----:B-----5:R-:W-:Y:S01]  /*2480*/  HADD2.F32 R103, -RZ, R5.H0_H0 ;  /* 0x20000005ff677230 */ /* 0x020fe20000004100 */
[----:B------:R-:W-:Y:S01]  /*2490*/  ISETP.GT.AND P2, PT, R3, 0x8, P2 ;  /* 0x000000080300780c */ /* 0x000fe20001744270 */
[----:B------:R-:W-:Y:S01]  /*24a0*/  IMAD.WIDE.U32 R20, R104, R112, R14 ;  /* 0x0000007068147225 */ /* 0x000fe200078e000e */
[----:B0-----:R-:W-:-:S03]  /*24b0*/  PRMT R24, R5, 0x7610, R24 ;  /* 0x0000761005187816 */ /* 0x001fc60000000018 */
[----:B------:R-:W-:Y:S01]  /*24c0*/  FMUL R12, R103, R90 ;  /* 0x0000005a670c7220 */ /* 0x000fe20000400000 */
[----:B------:R-:W-:Y:S01]  /*24d0*/  IMAD.IADD R111, R111, 0x1, R21 ;  /* 0x000000016f6f7824 */ /* 0x000fe200078e0215 */
[----:B------:R-:W-:Y:S02]  /*24e0*/  IADD3 R108, P1, R108, R20, RZ ;  /* 0x000000146c6c7210 */ /* 0x000fe40007f3e0ff */
[----:B------:R-:W-:-:S03]  /*24f0*/  FFMA R12, R25, R23, R12 ;  /* 0x00000017190c7223 */ /* 0x000fc6000000000c */
[----:B------:R-:W-:Y:S01]  /*2500*/  IMAD.X R13, R111, 0x1, R13, P1 ;  /* 0x000000016f0d7824 */ /* 0x000fe200008e060d */
[C---:B------:R-:W-:Y:S02]  /*2510*/  LEA R14, P1, R108.reuse, R114, 0x1 ;  /* 0x000000726c0e7211 */ /* 0x040fe400078208ff */
[----:B------:R-:W-:Y:S02]  /*2520*/  F2FP.F16.F32.PACK_AB R12, RZ, R12 ;  /* 0x0000000cff0c723e */ /* 0x000fe400000000ff */
[----:B------:R-:W-:Y:S02]  /*2530*/  LEA.HI.X R15, R108, R115, R13, 0x1, P1 ;  /* 0x000000736c0f7211 */ /* 0x000fe400008f0c0d */
[----:B------:R-:W-:-:S05]  /*2540*/  PRMT R21, R12, 0x7610, R21 ;  /* 0x000076100c157816 */ /* 0x000fca0000000015 */
[----:B------:R0:W-:Y:S04]  /*2550*/  @P3 STG.E.U16 desc[UR36][R10.64+0x2], R21 ;  /* 0x000002150a003986 */ /* 0x0001e8000c101524 */
[----:B------:R-:W2:Y:S01]  /*2560*/  @P2 LDG.E.LTC128B.U16 R24, desc[UR36][R14.64] ;  /* 0x000000240e182981 */ /* 0x000ea2000c1e1520 */
[----:B------:R-:W-:Y:S01]  /*2570*/  IADD3 R20, P1, R8, R20, RZ ;  /* 0x0000001408147210 */ /* 0x000fe20007f3e0ff */
[----:B------:R-:W-:Y:S01]  /*2580*/  BSSY B1, `(.L_x_36) ;  /* 0x0000011000017945 */ /* 0x000fe20003800000 */
[----:B------:R-:W-:Y:S02]  /*2590*/  SHF.L.U64.HI R13, R91, 0x1, R92 ;  /* 0x000000015b0d7819 */ /* 0x000fe4000001025c */
[----:B------:R-:W-:Y:S01]  /*25a0*/  ISETP.GT.AND P0, PT, R3, 0x8, P0 ;  /* 0x000000080300780c */ /* 0x000fe20000704270 */
[----:B0-----:R-:W-:Y:S01]  /*25b0*/  IMAD.X R21, R9, 0x1, R111, P1 ;  /* 0x0000000109157824 */ /* 0x001fe200008e066f */
[----:B------:R-:W-:Y:S01]  /*25c0*/  LEA R12, P1, R91, R10, 0x1 ;  /* 0x0000000a5b0c7211 */ /* 0x000fe200078208ff */
[----:B------:R-:W-:-:S04]  /*25d0*/  IMAD.WIDE.U32 R20, R101, R110, R20 ;  /* 0x0000006e65147225 */ /* 0x000fc800078e0014 */
[----:B------:R-:W-:Y:S01]  /*25e0*/  IMAD.X R13, R13, 0x1, R11, P1 ;  /* 0x000000010d0d7824 */ /* 0x000fe200008e060b */
[----:B------:R-:W-:Y:S01]  /*25f0*/  LEA R8, P3, R20, R114, 0x1 ;  /* 0x0000007214087211 */ /* 0x000fe200078608ff */
[----:B------:R-:W-:-:S05]  /*2600*/  IMAD.IADD R9, R107, 0x1, R21 ;  /* 0x000000016b097824 */ /* 0x000fca00078e0215 */
[----:B------:R-:W-:Y:S01]  /*2610*/  LEA.HI.X R9, R20, R115, R9, 0x1, P3 ;  /* 0x0000007314097211 */ /* 0x000fe200018f0c09 */
[----:B--2---:R-:W-:-:S05]  /*2620*/  HADD2.F32 R5, -RZ, R24.H0_H0 ;  /* 0x20000018ff057230 */ /* 0x004fca0000004100 */
[----:B------:R-:W-:-:S04]  /*2630*/  FMUL R5, R5, R90 ;  /* 0x0000005a05057220 */ /* 0x000fc80000400000 */
[----:B------:R-:W-:-:S05]  /*2640*/  FFMA R5, R26, R23, R5 ;  /* 0x000000171a057223 */ /* 0x000fca0000000005 */
[----:B------:R-:W-:-:S05]  /*2650*/  F2FP.F16.F32.PACK_AB R5, RZ, R5 ;  /* 0x00000005ff05723e */ /* 0x000fca00000000ff */
[----:B------:R0:W-:Y:S01]  /*2660*/  @P2 STG.E.U16 desc[UR36][R12.64], R5 ;  /* 0x000000050c002986 */ /* 0x0001e2000c101524 */
[----:B------:R-:W-:Y:S05]  /*2670*/  @!P0 BRA `(.L_x_37) ;  /* 0x0000000000048947 */ /* 0x000fea0003800000 */
[----:B------:R2:W5:Y:S02]  /*2680*/  LDG.E.LTC128B.U16 R24, desc[UR36][R8.64+0x2] ;  /* 0x0000022408187981 */ /* 0x000564000c1e1520 */
.L_x_37:
[----:B------:R-:W-:Y:S05]  /*2690*/  BSYNC B1 ;  /* 0x0000000000017941 */ /* 0x000fea0003800000 */
.L_x_36:
[----:B0----5:R-:W-:Y:S01]  /*26a0*/  HADD2.F32 R5, -RZ, R24.H0_H0 ;  /* 0x20000018ff057230 */ /* 0x021fe20000004100 */
[----:B------:R-:W-:Y:S01]  /*26b0*/  ISETP.GT.AND P1, PT, R4, 0x8, PT ;  /* 0x000000080400780c */ /* 0x000fe20003f24270 */
[----:B------:R-:W-:Y:S03]  /*26c0*/  BSSY B1, `(.L_x_38) ;  /* 0x0000008000017945 */ /* 0x000fe60003800000 */
[----:B------:R-:W-:Y:S01]  /*26d0*/  FMUL R14, R5, R90 ;  /* 0x0000005a050e7220 */ /* 0x000fe20000400000 */
[----:B------:R-:W-:-:S03]  /*26e0*/  ISETP.GT.AND P2, PT, R3, RZ, P1 ;  /* 0x000000ff0300720c */ /* 0x000fc60000f44270 */
[----:B------:R-:W-:-:S05]  /*26f0*/  FFMA R14, R27, R23, R14 ;  /* 0x000000171b0e7223 */ /* 0x000fca000000000e */
[----:B------:R-:W-:-:S05]  /*2700*/  F2FP.F16.F32.PACK_AB R14, RZ, R14 ;  /* 0x0000000eff0e723e */ /* 0x000fca00000000ff */
[----:B------:R0:W-:Y:S01]  /*2710*/  @P0 STG.E.U16 desc[UR36][R12.64+0x2], R14 ;  /* 0x0000020e0c000986 */ /* 0x0001e2000c101524 */
[----:B------:R-:W-:Y:S05]  /*2720*/  @!P2 BRA `(.L_x_39) ;  /* 0x000000000004a947 */ /* 0x000fea0003800000 */
[----:B------:R3:W5:Y:S02]  /*2730*/  LDG.E.LTC128B.U16 R24, desc[UR36][R6.64+0x10] ;  /* 0x0000102406187981 */ /* 0x000764000c1e1520 */
.L_x_39:
[----:B------:R-:W-:Y:S05]  /*2740*/  BSYNC B1 ;  /* 0x0000000000017941 */ /* 0x000fea0003800000 */
.L_x_38:
[----:B-----5:R-:W-:Y:S01]  /*2750*/  HADD2.F32 R5, -RZ, R24.H0_H0 ;  /* 0x20000018ff057230 */ /* 0x020fe20000004100 */
        /* <DEDUP_REMOVED lines=9> */
.L_x_41:
[----:B------:R-:W-:Y:S05]  /*27f0*/  BSYNC B1 ;  /* 0x0000000000017941 */ /* 0x000fea0003800000 */
.L_x_40:
[----:B----45:R-:W-:Y:S01]  /*2800*/  HADD2.F32 R5, -RZ, R24.H0_H0 ;  /* 0x20000018ff057230 */ /* 0x030fe20000004100 */
[----:B------:R-:W-:Y:S01]  /*2810*/  ISETP.GT.AND P1, PT, R3, 0x8, P1 ;  /* 0x000000080300780c */ /* 0x000fe20000f24270 */
[----:B------:R-:W-:Y:S03]  /*2820*/  BSSY B1, `(.L_x_42) ;  /* 0x0000007000017945 */ /* 0x000fe60003800000 */
[----:B0-----:R-:W-:-:S04]  /*2830*/  FMUL R14, R5, R90 ;  /* 0x0000005a050e7220 */ /* 0x001fc80000400000 */
[----:B------:R-:W-:-:S05]  /*2840*/  FFMA R14, R29, R23, R14 ;  /* 0x000000171d0e7223 */ /* 0x000fca000000000e */
[----:B------:R-:W-:-:S05]  /*2850*/  F2FP.F16.F32.PACK_AB R14, RZ, R14 ;  /* 0x0000000eff0e723e */ /* 0x000fca00000000ff */
[----:B------:R0:W-:Y:S01]  /*2860*/  @P3 STG.E.U16 desc[UR36][R10.64+0x12], R14 ;  /* 0x0000120e0a003986 */ /* 0x0001e2000c101524 */
[----:B------:R-:W-:Y:S05]  /*2870*/  @!P1 BRA `(.L_x_43) ;  /* 0x0000000000049947 */ /* 0x000fea0003800000 */
[----:B------:R4:W5:Y:S02]  /*2880*/  LDG.E.LTC128B.U16 R24, desc[UR36][R8.64+0x10] ;  /* 0x0000102408187981 */ /* 0x000964000c1e1520 */
.L_x_43:
[----:B------:R-:W-:Y:S05]  /*2890*/  BSYNC B1 ;  /* 0x0000000000017941 */ /* 0x000fea0003800000 */
.L_x_42:
[----:B-----5:R-:W-:Y:S01]  /*28a0*/  HADD2.F32 R5, -RZ, R24.H0_H0 ;  /* 0x20000018ff057230 */ /* 0x020fe20000004100 */
[----:B------:R-:W-:Y:S01]  /*28b0*/  ISETP.GT.AND P0, PT, R3, 0x8, P0 ;  /* 0x000000080300780c */ /* 0x000fe20000704270 */
[----:B------:R-:W-:Y:S03]  /*28c0*/  BSSY B1, `(.L_x_44) ;  /* 0x0000007000017945 */ /* 0x000fe60003800000 */
[----:B------:R-:W-:-:S04]  /*28d0*/  FMUL R5, R5, R90 ;  /* 0x0000005a05057220 */ /* 0x000fc80000400000 */
[----:B------:R-:W-:-:S05]  /*28e0*/  FFMA R5, R30, R23, R5 ;  /* 0x000000171e057223 */ /* 0x000fca0000000005 */
[----:B------:R-:W-:-:S05]  /*28f0*/  F2FP.F16.F32.PACK_AB R5, RZ, R5 ;  /* 0x00000005ff05723e */ /* 0x000fca00000000ff */
[----:B------:R0:W-:Y:S01]  /*2900*/  @P1 STG.E.U16 desc[UR36][R12.64+0x10], R5 ;  /* 0x000010050c001986 */ /* 0x0001e2000c101524 */
[----:B------:R-:W-:Y:S05]  /*2910*/  @!P0 BRA `(.L_x_45) ;  /* 0x0000000000048947 */ /* 0x000fea0003800000 */
[----:B------:R0:W5:Y:S02]  /*2920*/  LDG.E.LTC128B.U16 R24, desc[UR36][R8.64+0x12] ;  /* 0x0000122408187981 */ /* 0x000164000c1e1520 */
.L_x_45:
[----:B------:R-:W-:Y:S05]  /*2930*/  BSYNC B1 ;  /* 0x0000000000017941 */ /* 0x000fea0003800000 */
.L_x_44:
        /* <DEDUP_REMOVED lines=10> */
.L_x_47:
[----:B------:R-:W-:Y:S05]  /*29e0*/  BSYNC B1 ;  /* 0x0000000000017941 */ /* 0x000fea0003800000 */
.L_x_46:
        /* <DEDUP_REMOVED lines=10> */
.L_x_49:
[----:B------:R-:W-:Y:S05]  /*2a90*/  BSYNC B1 ;  /* 0x0000000000017941 */ /* 0x000fea0003800000 */
.L_x_48:
[----:B0----5:R-:W-:Y:S01]  /*2aa0*/  HADD2.F32 R5, -RZ, R24.H0_H0 ;  /* 0x20000018ff057230 */ /* 0x021fe20000004100 */
        /* <DEDUP_REMOVED lines=8> */
.L_x_51:
[----:B------:R-:W-:Y:S05]  /*2b30*/  BSYNC B1 ;  /* 0x0000000000017941 */ /* 0x000fea0003800000 */
.L_x_50:
        /* <DEDUP_REMOVED lines=9> */
.L_x_53:
[----:B------:R-:W-:Y:S05]  /*2bd0*/  BSYNC B1 ;  /* 0x0000000000017941 */ /* 0x000fea0003800000 */
.L_x_52:
        /* <DEDUP_REMOVED lines=10> */
.L_x_55:
[----:B------:R-:W-:Y:S05]  /*2c80*/  BSYNC B1 ;  /* 0x0000000000017941 */ /* 0x000fea0003800000 */
.L_x_54:
        /* <DEDUP_REMOVED lines=10> */
.L_x_57:
[----:B------:R-:W-:Y:S05]  /*2d30*/  BSYNC B1 ;  /* 0x0000000000017941 */ /* 0x000fea0003800000 */
.L_x_56:
        /* <DEDUP_REMOVED lines=9> */
.L_x_59:
[----:B------:R-:W-:Y:S05]  /*2dd0*/  BSYNC B1 ;  /* 0x0000000000017941 */ /* 0x000fea0003800000 */
.L_x_58:
        /* <DEDUP_REMOVED lines=9> */
.L_x_61:
[----:B------:R-:W-:Y:S05]  /*2e70*/  BSYNC B1 ;  /* 0x0000000000017941 */ /* 0x000fea0003800000 */
.L_x_60:
        /* <DEDUP_REMOVED lines=10> */
.L_x_63:
[----:B------:R-:W-:Y:S05]  /*2f20*/  BSYNC B1 ;  /* 0x0000000000017941 */ /* 0x000fea0003800000 */
.L_x_62:
        /* <DEDUP_REMOVED lines=10> */
.L_x_65:
[----:B------:R-:W-:Y:S05]  /*2fd0*/  BSYNC B1 ;  /* 0x0000000000017941 */ /* 0x000fea0003800000 */
.L_x_64:
        /* <DEDUP_REMOVED lines=9> */
.L_x_67:
[----:B------:R-:W-:Y:S05]  /*3070*/  BSYNC B1 ;  /* 0x0000000000017941 */ /* 0x000fea0003800000 */
.L_x_66:
        /* <DEDUP_REMOVED lines=9> */
.L_x_69:
[----:B------:R-:W-:Y:S05]  /*3110*/  BSYNC B1 ;  /* 0x0000000000017941 */ /* 0x000fea0003800000 */
.L_x_68:
        /* <DEDUP_REMOVED lines=10> */
.L_x_71:
[----:B------:R-:W-:Y:S05]  /*31c0*/  BSYNC B1 ;  /* 0x0000000000017941 */ /* 0x000fea0003800000 */
.L_x_70:
        /* <DEDUP_REMOVED lines=10> */
.L_x_73:
[----:B------:R-:W-:Y:S05]  /*3270*/  BSYNC B1 ;  /* 0x0000000000017941 */ /* 0x000fea0003800000 */
.L_x_72:
        /* <DEDUP_REMOVED lines=9> */
.L_x_75:
[----:B------:R-:W-:Y:S05]  /*3310*/  BSYNC B1 ;  /* 0x0000000000017941 */ /* 0x000fea0003800000 */
.L_x_74:
        /* <DEDUP_REMOVED lines=9> */
.L_x_77:
[----:B------:R-:W-:Y:S05]  /*33b0*/  BSYNC B1 ;  /* 0x0000000000017941 */ /* 0x000fea0003800000 */
.L_x_76:
        /* <DEDUP_REMOVED lines=10> */
.L_x_79:
[----:B------:R-:W-:Y:S05]  /*3460*/  BSYNC B1 ;  /* 0x0000000000017941 */ /* 0x000fea0003800000 */
.L_x_78:
        /* <DEDUP_REMOVED lines=10> */
.L_x_81:
[----:B------:R-:W-:Y:S05]  /*3510*/  BSYNC B1 ;  /* 0x0000000000017941 */ /* 0x000fea0003800000 */
.L_x_80:
        /* <DEDUP_REMOVED lines=9> */
.L_x_83:
[----:B------:R-:W-:Y:S05]  /*35b0*/  BSYNC B1 ;  /* 0x0000000000017941 */ /* 0x000fea0003800000 */
.L_x_82:
        /* <DEDUP_REMOVED lines=9> */
.L_x_85:
[----:B------:R-:W-:Y:S05]  /*3650*/  BSYNC B1 ;  /* 0x0000000000017941 */ /* 0x000fea0003800000 */
.L_x_84:
        /* <DEDUP_REMOVED lines=10> */
.L_x_87:
[----:B------:R-:W-:Y:S05]  /*3700*/  BSYNC B1 ;  /* 0x0000000000017941 */ /* 0x000fea0003800000 */
.L_x_86:
        /* <DEDUP_REMOVED lines=10> */
.L_x_89:
[----:B------:R-:W-:Y:S05]  /*37b0*/  BSYNC B1 ;  /* 0x0000000000017941 */ /* 0x000fea0003800000 */
.L_x_88:
        /* <DEDUP_REMOVED lines=9> */
.L_x_91:
[----:B------:R-:W-:Y:S05]  /*3850*/  BSYNC B1 ;  /* 0x0000000000017941 */ /* 0x000fea0003800000 */
.L_x_90:
        /* <DEDUP_REMOVED lines=9> */
.L_x_93:
[----:B------:R-:W-:Y:S05]  /*38f0*/  BSYNC B1 ;  /* 0x0000000000017941 */ /* 0x000fea0003800000 */
.L_x_92:
        /* <DEDUP_REMOVED lines=10> */
.L_x_95:
[----:B------:R-:W-:Y:S05]  /*39a0*/  BSYNC B1 ;  /* 0x0000000000017941 */ /* 0x000fea0003800000 */
.L_x_94:
        /* <DEDUP_REMOVED lines=10> */
.L_x_97:
[----:B------:R-:W-:Y:S05]  /*3a50*/  BSYNC B1 ;  /* 0x0000000000017941 */ /* 0x000fea0003800000 */
.L_x_96:
        /* <DEDUP_REMOVED lines=9> */
.L_x_99:
[----:B------:R-:W-:Y:S05]  /*3af0*/  BSYNC B1 ;  /* 0x0000000000017941 */ /* 0x000fea0003800000 */
.L_x_98:
        /* <DEDUP_REMOVED lines=9> */
.L_x_101:
[----:B------:R-:W-:Y:S05]  /*3b90*/  BSYNC B1 ;  /* 0x0000000000017941 */ /* 0x000fea0003800000 */
.L_x_100:
        /* <DEDUP_REMOVED lines=10> */
.L_x_103:
[----:B------:R-:W-:Y:S05]  /*3c40*/  BSYNC B1 ;  /* 0x0000000000017941 */ /* 0x000fea0003800000 */
.L_x_102:
        /* <DEDUP_REMOVED lines=10> */
.L_x_105:
[----:B------:R-:W-:Y:S05]  /*3cf0*/  BSYNC B1 ;  /* 0x0000000000017941 */ /* 0x000fea0003800000 */
.L_x_104:
        /* <DEDUP_REMOVED lines=9> */
.L_x_107:
[----:B------:R-:W-:Y:S05]  /*3d90*/  BSYNC B1 ;  /* 0x0000000000017941 */ /* 0x000fea0003800000 */
.L_x_106:
        /* <DEDUP_REMOVED lines=9> */
.L_x_109:
[----:B------:R-:W-:Y:S05]  /*3e30*/  BSYNC B1 ;  /* 0x0000000000017941 */ /* 0x000fea0003800000 */
.L_x_108:
        /* <DEDUP_REMOVED lines=10> */
.L_x_111:
[----:B------:R-:W-:Y:S05]  /*3ee0*/  BSYNC B1 ;  /* 0x0000000000017941 */ /* 0x000fea0003800000 */
.L_x_110:
        /* <DEDUP_REMOVED lines=10> */
.L_x_113:
[----:B------:R-:W-:Y:S05]  /*3f90*/  BSYNC B1 ;  /* 0x0000000000017941 */ /* 0x000fea0003800000 */
.L_x_112:
        /* <DEDUP_REMOVED lines=9> */
.L_x_115:
[----:B------:R-:W-:Y:S05]  /*4030*/  BSYNC B1 ;  /* 0x0000000000017941 */ /* 0x000fea0003800000 */
.L_x_114:
        /* <DEDUP_REMOVED lines=9> */
.L_x_117:
[----:B------:R-:W-:Y:S05]  /*40d0*/  BSYNC B1 ;  /* 0x0000000000017941 */ /* 0x000fea0003800000 */
.L_x_116:
        /* <DEDUP_REMOVED lines=10> */
.L_x_119:
[----:B------:R-:W-:Y:S05]  /*4180*/  BSYNC B1 ;  /* 0x0000000000017941 */ /* 0x000fea0003800000 */
.L_x_118:
        /* <DEDUP_REMOVED lines=10> */
.L_x_121:
[----:B------:R-:W-:Y:S05]  /*4230*/  BSYNC B1 ;  /* 0x0000000000017941 */ /* 0x000fea0003800000 */
.L_x_120:
        /* <DEDUP_REMOVED lines=9> */
.L_x_123:
[----:B------:R-:W-:Y:S05]  /*42d0*/  BSYNC B1 ;  /* 0x0000000000017941 */ /* 0x000fea0003800000 */
.L_x_122:
        /* <DEDUP_REMOVED lines=9> */
.L_x_125:
[----:B------:R-:W-:Y:S05]  /*4370*/  BSYNC B1 ;  /* 0x0000000000017941 */ /* 0x000fea0003800000 */
.L_x_124:
        /* <DEDUP_REMOVED lines=10> */
.L_x_127:
[----:B------:R-:W-:Y:S05]  /*4420*/  BSYNC B1 ;  /* 0x0000000000017941 */ /* 0x000fea0003800000 */
.L_x_126:
        /* <DEDUP_REMOVED lines=10> */
.L_x_129:
[----:B------:R-:W-:Y:S05]  /*44d0*/  BSYNC B1 ;  /* 0x0000000000017941 */ /* 0x000fea0003800000 */
.L_x_128:
        /* <DEDUP_REMOVED lines=9> */
.L_x_131:
[----:B------:R-:W-:Y:S05]  /*4570*/  BSYNC B1 ;  /* 0x0000000000017941 */ /* 0x000fea0003800000 */
.L_x_130:
        /* <DEDUP_REMOVED lines=9> */
.L_x_133:
[----:B------:R-:W-:Y:S05]  /*4610*/  BSYNC B1 ;  /* 0x0000000000017941 */ /* 0x000fea0003800000 */
.L_x_132:
        /* <DEDUP_REMOVED lines=10> */
.L_x_135:
[----:B------:R-:W-:Y:S05]  /*46c0*/  BSYNC B1 ;  /* 0x0000000000017941 */ /* 0x000fea0003800000 */
.L_x_134:
        /* <DEDUP_REMOVED lines=10> */
.L_x_137:
[----:B------:R-:W-:Y:S05]  /*4770*/  BSYNC B1 ;  /* 0x0000000000017941 */ /* 0x000fea0003800000 */
.L_x_136:
        /* <DEDUP_REMOVED lines=9> */
.L_x_139:
[----:B------:R-:W-:Y:S05]  /*4810*/  BSYNC B1 ;  /* 0x0000000000017941 */ /* 0x000fea0003800000 */
.L_x_138:
        /* <DEDUP_REMOVED lines=9> */
.L_x_141:
[----:B------:R-:W-:Y:S05]  /*48b0*/  BSYNC B1 ;  /* 0x0000000000017941 */ /* 0x000fea0003800000 */
.L_x_140:
        /* <DEDUP_REMOVED lines=10> */
.L_x_143:
[----:B------:R-:W-:Y:S05]  /*4960*/  BSYNC B1 ;  /* 0x0000000000017941 */ /* 0x000fea0003800000 */
.L_x_142:
        /* <DEDUP_REMOVED lines=10> */
.L_x_145:
[----:B------:R-:W-:Y:S05]  /*4a10*/  BSYNC B1 ;  /* 0x0000000000017941 */ /* 0x000fea0003800000 */
.L_x_144:
        /* <DEDUP_REMOVED lines=9> */
.L_x_147:
[----:B------:R-:W-:Y:S05]  /*4ab0*/  BSYNC B1 ;  /* 0x0000000000017941 */ /* 0x000fea0003800000 */
.L_x_146:
        /* <DEDUP_REMOVED lines=9> */
.L_x_149:
[----:B------:R-:W-:Y:S05]  /*4b50*/  BSYNC B1 ;  /* 0x0000000000017941 */ /* 0x000fea0003800000 */
.L_x_148:
        /* <DEDUP_REMOVED lines=10> */
.L_x_151:
[----:B------:R-:W-:Y:S05]  /*4c00*/  BSYNC B1 ;  /* 0x0000000000017941 */ /* 0x000fea0003800000 */
.L_x_150:
[----:B-----5:R-:W-:Y:S01]  /*4c10*/  HADD2.F32 R5, -RZ, R24.H0_H0 ;  /* 0x20000018ff057230 */ /* 0x020fe20000004100 */
[----:B------:R-:W-:Y:S01]  /*4c20*/  ISETP.GT.AND P0, PT, R4, 0x79, PT ;  /* 0x000000790400780c */ /* 0x000fe20003f04270 */
[----:B------:R-:W-:Y:S01]  /*4c30*/  @P2 IMAD.MOV.U32 R4, RZ, RZ, R10 ;  /* 0x000000ffff042224 */ /* 0x000fe200078e000a */
[----:B------:R-:W-:Y:S02]  /*4c40*/  BSSY B1, `(.L_x_152) ;  /* 0x000000a000017945 */ /* 0x000fe40003800000 */
[----:B------:R-:W-:Y:S01]  /*4c50*/  FMUL R5, R5, R90 ;  /* 0x0000005a05057220 */ /* 0x000fe20000400000 */
[----:B------:R-:W-:-:S03]  /*4c60*/  ISETP.GT.AND P3, PT, R3, RZ, P0 ;  /* 0x000000ff0300720c */ /* 0x000fc60000764270 */
[----:B------:R-:W-:-:S05]  /*4c70*/  FFMA R5, R84, R23, R5 ;  /* 0x0000001754057223 */ /* 0x000fca0000000005 */
[----:B------:R-:W-:-:S04]  /*4c80*/  F2FP.F16.F32.PACK_AB R5, RZ, R5 ;  /* 0x00000005ff05723e */ /* 0x000fc800000000ff */
[----:B0-----:R-:W-:Y:S01]  /*4c90*/  PRMT R14, R5, 0x7610, R14 ;  /* 0x00007610050e7816 */ /* 0x001fe2000000000e */
[----:B------:R-:W-:-:S05]  /*4ca0*/  @P2 IMAD.MOV.U32 R5, RZ, RZ, R11 ;  /* 0x000000ffff052224 */ /* 0x000fca00078e000b */
[----:B------:R0:W-:Y:S01]  /*4cb0*/  @P2 STG.E.U16 desc[UR36][R4.64+0xf0], R14 ;  /* 0x0000f00e04002986 */ /* 0x0001e2000c101524 */
[----:B------:R-:W-:Y:S05]  /*4cc0*/  @!P3 BRA `(.L_x_153) ;  /* 0x000000000004b947 */ /* 0x000fea0003800000 */
[----:B------:R0:W5:Y:S02]  /*4cd0*/  LDG.E.LTC128B.U16 R24, desc[UR36][R6.64+0xf2] ;  /* 0x0000f22406187981 */ /* 0x000164000c1e1520 */
.L_x_153:
[----:B------:R-:W-:Y:S05]  /*4ce0*/  BSYNC B1 ;  /* 0x0000000000017941 */ /* 0x000fea0003800000 */
.L_x_152:
        /* <DEDUP_REMOVED lines=9> */
.L_x_155:
[----:B------:R-:W-:Y:S05]  /*4d80*/  BSYNC B1 ;  /* 0x0000000000017941 */ /* 0x000fea0003800000 */
.L_x_154:
[----:B-----5:R-:W-:Y:S01]  /*4d90*/  HADD2.F32 R5, -RZ, R24.H0_H0 ;  /* 0x20000018ff057230 */ /* 0x020fe20000004100 */
[----:B------:R-:W-:Y:S01]  /*4da0*/  ISETP.GT.AND P0, PT, R3, 0x8, P0 ;  /* 0x000000080300780c */ /* 0x000fe20000704270 */
[----:B0-----:R-:W-:Y:S01]  /*4db0*/  @P1 IMAD.MOV.U32 R4, RZ, RZ, R12 ;  /* 0x000000ffff041224 */ /* 0x001fe200078e000c */
[----:B------:R-:W-:Y:S02]  /*4dc0*/  BSSY B1, `(.L_x_156) ;  /* 0x0000009000017945 */ /* 0x000fe40003800000 */
[----:B------:R-:W-:-:S04]  /*4dd0*/  FMUL R5, R5, R90 ;  /* 0x0000005a05057220 */ /* 0x000fc80000400000 */
[----:B------:R-:W-:-:S05]  /*4de0*/  FFMA R5, R86, R23, R5 ;  /* 0x0000001756057223 */ /* 0x000fca0000000005 */
[----:B------:R-:W-:-:S04]  /*4df0*/  F2FP.F16.F32.PACK_AB R5, RZ, R5 ;  /* 0x00000005ff05723e */ /* 0x000fc800000000ff */
[----:B-1-3--:R-:W-:Y:S01]  /*4e00*/  PRMT R6, R5, 0x7610, R6 ;  /* 0x0000761005067816 */ /* 0x00afe20000000006 */
[----:B------:R-:W-:-:S05]  /*4e10*/  @P1 IMAD.MOV.U32 R5, RZ, RZ, R13 ;  /* 0x000000ffff051224 */ /* 0x000fca00078e000d */
[----:B------:R0:W-:Y:S01]  /*4e20*/  @P1 STG.E.U16 desc[UR36][R4.64+0xf0], R6 ;  /* 0x0000f00604001986 */ /* 0x0001e2000c101524 */
[----:B------:R-:W-:Y:S05]  /*4e30*/  @!P0 BRA `(.L_x_157) ;  /* 0x0000000000048947 */ /* 0x000fea0003800000 */
[----:B------:R1:W5:Y:S02]  /*4e40*/  LDG.E.LTC128B.U16 R24, desc[UR36][R8.64+0xf2] ;  /* 0x0000f22408187981 */ /* 0x000364000c1e1520 */
.L_x_157:
[----:B------:R-:W-:Y:S05]  /*4e50*/  BSYNC B1 ;  /* 0x0000000000017941 */ /* 0x000fea0003800000 */
.L_x_156:
[----:B------:R-:W-:Y:S05]  /*4e60*/  @!P0 BRA `(.L_x_158) ;  /* 0x0000001000e88947 */ /* 0x000fea0003800000 */
[----:B-----5:R-:W-:-:S05]  /*4e70*/  HADD2.F32 R3, -RZ, R24.H0_H0 ;  /* 0x20000018ff037230 */ /* 0x020fca0000004100 */
[----:B0-----:R-:W-:-:S04]  /*4e80*/  FMUL R4, R3, R90 ;  /* 0x0000005a03047220 */ /* 0x001fc80000400000 */
[----:B------:R-:W-:-:S05]  /*4e90*/  FFMA R4, R87, R23, R4 ;  /* 0x0000001757047223 */ /* 0x000fca0000000004 */
[----:B------:R-:W-:-:S05]  /*4ea0*/  F2FP.F16.F32.PACK_AB R4, RZ, R4 ;  /* 0x00000004ff04723e */ /* 0x000fca00000000ff */
[----:B------:R3:W-:Y:S01]  /*4eb0*/  STG.E.U16 desc[UR36][R12.64+0xf2], R4 ;  /* 0x0000f2040c007986 */ /* 0x0007e2000c101524 */
[----:B------:R-:W-:Y:S05]  /*4ec0*/  BRA `(.L_x_158) ;  /* 0x0000001000d07947 */ /* 0x000fea0003800000 */
.L_x_33:
[----:B------:R-:W-:Y:S01]  /*4ed0*/  ISETP.GT.AND P3, PT, R4, 0x1, PT ;  /* 0x000000010400780c */ /* 0x000fe20003f64270 */
[----:B------:R-:W-:Y:S01]  /*4ee0*/  ULDC.64 UR4, c[0x0][0x5c0] ;  /* 0x0001700000047ab9 */ /* 0x000fe20000000a00 */
[-C--:B------:R-:W-:Y:S01]  /*4ef0*/  FMUL R24, R24, R23.reuse ;  /* 0x0000001718187220 */ /* 0x080fe20000400000 */
[----:B------:R-:W-:Y:S01]  /*4f00*/  LEA R6, P4, R106, UR4, 0x1 ;  /* 0x000000046a067c11 */ /* 0x000fe2000f8808ff */
[-C--:B------:R-:W-:Y:S01]  /*4f10*/  FMUL R25, R25, R23.reuse ;  /* 0x0000001719197220 */ /* 0x080fe20000400000 */
[----:B------:R-:W-:Y:S01]  /*4f20*/  ISETP.GT.AND P0, PT, R3, RZ, P3 ;  /* 0x000000ff0300720c */ /* 0x000fe20001f04270 */
[-C--:B------:R-:W-:Y:S01]  /*4f30*/  FMUL R26, R26, R23.reuse ;  /* 0x000000171a1a7220 */ /* 0x080fe20000400000 */
[----:B------:R-:W-:Y:S01]  /*4f40*/  F2FP.F16.F32.PACK_AB R24, RZ, R24 ;  /* 0x00000018ff18723e */ /* 0x000fe200000000ff */
[-C--:B------:R-:W-:Y:S01]  /*4f50*/  FMUL R27, R27, R23.reuse ;  /* 0x000000171b1b7220 */ /* 0x080fe20000400000 */
[----:B------:R-:W-:Y:S01]  /*4f60*/  LEA.HI.X R7, R106, UR5, R103, 0x1, P4 ;  /* 0x000000056a077c11 */ /* 0x000fe2000a0f0c67 */
[----:B------:R-:W-:Y:S01]  /*4f70*/  FMUL R28, R28, R23 ;  /* 0x000000171c1c7220 */ /* 0x000fe20000400000 */
[----:B------:R-:W-:Y:S01]  /*4f80*/  F2FP.F16.F32.PACK_AB R25, RZ, R25 ;  /* 0x00000019ff19723e */ /* 0x000fe200000000ff */
[-C--:B------:R-:W-:Y:S01]  /*4f90*/  FMUL R29, R29, R23.reuse ;  /* 0x000000171d1d7220 */ /* 0x080fe20000400000 */
[----:B------:R-:W-:Y:S01]  /*4fa0*/  ISETP.GT.AND P2, PT, R3, 0x8, P2 ;  /* 0x000000080300780c */ /* 0x000fe20001744270 */
[----:B------:R-:W-:Y:S01]  /*4fb0*/  @P1 STG.E.U16 desc[UR36][R6.64], R24 ;  /* 0x0000001806001986 */ /* 0x000fe2000c101524 */
[----:B------:R-:W-:Y:S01]  /*4fc0*/  ISETP.GT.AND P1, PT, R4, 0x8, PT ;  /* 0x000000080400780c */ /* 0x000fe20003f24270 */
[-C--:B------:R-:W-:Y:S01]  /*4fd0*/  FMUL R30, R30, R23.reuse ;  /* 0x000000171e1e7220 */ /* 0x080fe20000400000 */
[C---:B------:R-:W-:Y:S01]  /*4fe0*/  SHF.L.U64.HI R5, R91.reuse, 0x1, R92 ;  /* 0x000000015b057819 */ /* 0x040fe2000001025c */
[----:B------:R-:W-:Y:S01]  /*4ff0*/  @P0 STG.E.U16 desc[UR36][R6.64+0x2], R25 ;  /* 0x0000021906000986 */ /* 0x000fe2000c101524 */
[----:B------:R-:W-:Y:S01]  /*5000*/  LEA R8, P5, R91, R6, 0x1 ;  /* 0x000000065b087211 */ /* 0x000fe200078a08ff */
[-C--:B------:R-:W-:Y:S01]  /*5010*/  FMUL R31, R31, R23.reuse ;  /* 0x000000171f1f7220 */ /* 0x080fe20000400000 */
[----:B------:R-:W-:Y:S01]  /*5020*/  ISETP.GT.AND P3, PT, R3, 0x8, P3 ;  /* 0x000000080300780c */ /* 0x000fe20001f64270 */
[-C--:B------:R-:W-:Y:S01]  /*5030*/  FMUL R32, R32, R23.reuse ;  /* 0x0000001720207220 */ /* 0x080fe20000400000 */
[----:B------:R-:W-:Y:S01]  /*5040*/  ISETP.GT.AND P0, PT, R4, 0x9, PT ;  /* 0x000000090400780c */ /* 0x000fe20003f04270 */
[----:B------:R-:W-:Y:S01]  /*5050*/  IMAD.X R9, R5, 0x1, R7, P5 ;  /* 0x0000000105097824 */ /* 0x000fe200028e0607 */
[----:B------:R-:W-:Y:S01]  /*5060*/  ISETP.GT.AND P4, PT, R3, RZ, P1 ;  /* 0x000000ff0300720c */ /* 0x000fe20000f84270 */
[-C--:B------:R-:W-:Y:S01]  /*5070*/  FMUL R33, R33, R23.reuse ;  /* 0x0000001721217220 */ /* 0x080fe20000400000 */
[----:B------:R-:W-:Y:S01]  /*5080*/  F2FP.F16.F32.PACK_AB R26, RZ, R26 ;  /* 0x0000001aff1a723e */ /* 0x000fe200000000ff */
[-C--:B------:R-:W-:Y:S01]  /*5090*/  FMUL R34, R34, R23.reuse ;  /* 0x0000001722227220 */ /* 0x080fe20000400000 */
[----:B------:R-:W-:Y:S01]  /*50a0*/  ISETP.GT.AND P5, PT, R3, RZ, P0 ;  /* 0x000000ff0300720c */ /* 0x000fe200007a4270 */
[----:B------:R-:W-:Y:S01]  /*50b0*/  FMUL R35, R35, R23 ;  /* 0x0000001723237220 */ /* 0x000fe20000400000 */
[----:B------:R-:W-:Y:S01]  /*50c0*/  F2FP.F16.F32.PACK_AB R27, RZ, R27 ;  /* 0x0000001bff1b723e */ /* 0x000fe200000000ff */
[----:B------:R-:W-:Y:S01]  /*50d0*/  @P2 STG.E.U16 desc[UR36][R8.64], R26 ;  /* 0x0000001a08002986 */ /* 0x000fe2000c101524 */
[----:B------:R-:W-:Y:S01]  /*50e0*/  F2FP.F16.F32.PACK_AB R28, RZ, R28 ;  /* 0x0000001cff1c723e */ /* 0x000fe200000000ff */
[-C--:B------:R-:W-:Y:S01]  /*50f0*/  FMUL R36, R36, R23.reuse ;  /* 0x0000001724247220 */ /* 0x080fe20000400000 */
[----:B------:R-:W-:Y:S01]  /*5100*/  ISETP.GT.AND P2, PT, R3, 0x8, P1 ;  /* 0x000000080300780c */ /* 0x000fe20000f44270 */
[----:B------:R-:W-:Y:S01]  /*5110*/  @P3 STG.E.U16 desc[UR36][R8.64+0x2], R27 ;  /* 0x0000021b08003986 */ /* 0x000fe2000c101524 */
[----:B------:R-:W-:Y:S01]  /*5120*/  ISETP.GT.AND P1, PT, R4, 0x10, PT ;  /* 0x000000100400780c */ /* 0x000fe20003f24270 */
[----:B------:R-:W-:Y:S01]  /*5130*/  FMUL R37, R37, R23 ;  /* 0x0000001725257220 */ /* 0x000fe20000400000 */
[----:B------:R-:W-:Y:S01]  /*5140*/  F2FP.F16.F32.PACK_AB R29, RZ, R29 ;  /* 0x0000001dff1d723e */ /* 0x000fe200000000ff */
[----:B------:R-:W-:Y:S01]  /*5150*/  @P4 STG.E.U16 desc[UR36][R6.64+0x10], R28 ;  /* 0x0000101c06004986 */ /* 0x000fe2000c101524 */
[C---:B------:R-:W-:Y:S01]  /*5160*/  ISETP.GT.AND P3, PT, R3.reuse, 0x8, P0 ;  /* 0x000000080300780c */ /* 0x040fe20000764270 */
[-C--:B------:R-:W-:Y:S01]  /*5170*/  FMUL R38, R38, R23.reuse ;  /* 0x0000001726267220 */ /* 0x080fe20000400000 */
[----:B------:R-:W-:Y:S01]  /*5180*/  ISETP.GT.AND P0, PT, R4, 0x11, PT ;  /* 0x000000110400780c */ /* 0x000fe20003f04270 */
[----:B------:R-:W-:Y:S01]  /*5190*/  @P5 STG.E.U16 desc[UR36][R6.64+0x12], R29 ;  /* 0x0000121d06005986 */ /* 0x000fe2000c101524 */
        /* <DEDUP_REMOVED lines=161> */
[----:B------:R-:W-:Y:S01]  /*5bb0*/  FMUL R87, R87, R23 ;  /* 0x0000001757577220 */ /* 0x000fe20000400000 */
[----:B------:R-:W-:-:S02]  /*5bc0*/  F2FP.F16.F32.PACK_AB R62, RZ, R62 ;  /* 0x0000003eff3e723e */ /* 0x000fc400000000ff */
[C---:B------:R-:W-:Y:S02]  /*5bd0*/  ISETP.GT.AND P5, PT, R3.reuse, RZ, P0 ;  /* 0x000000ff0300720c */ /* 0x040fe400007a4270 */
[----:B------:R-:W-:Y:S01]  /*5be0*/  F2FP.F16.F32.PACK_AB R63, RZ, R63 ;  /* 0x0000003fff3f723e */ /* 0x000fe200000000ff */
[----:B------:R-:W-:Y:S01]  /*5bf0*/  @P2 STG.E.U16 desc[UR36][R8.64+0x90], R62 ;  /* 0x0000903e08002986 */ /* 0x000fe2000c101524 */
[----:B------:R-:W-:Y:S02]  /*5c00*/  F2FP.F16.F32.PACK_AB R64, RZ, R64 ;  /* 0x00000040ff40723e */ /* 0x000fe400000000ff */
[C---:B------:R-:W-:Y:S01]  /*5c10*/  ISETP.GT.AND P2, PT, R3.reuse, 0x8, P1 ;  /* 0x000000080300780c */ /* 0x040fe20000f44270 */
[----:B------:R-:W-:Y:S01]  /*5c20*/  @P3 STG.E.U16 desc[UR36][R8.64+0x92], R63 ;  /* 0x0000923f08003986 */ /* 0x000fe2000c101524 */
[----:B------:R-:W-:Y:S02]  /*5c30*/  ISETP.GT.AND P1, PT, R4, 0x58, PT ;  /* 0x000000580400780c */ /* 0x000fe40003f24270 */
[----:B------:R-:W-:Y:S01]  /*5c40*/  F2FP.F16.F32.PACK_AB R65, RZ, R65 ;  /* 0x00000041ff41723e */ /* 0x000fe200000000ff */
[----:B------:R-:W-:Y:S01]  /*5c50*/  @P4 STG.E.U16 desc[UR36][R6.64+0xa0], R64 ;  /* 0x0000a04006004986 */ /* 0x000fe2000c101524 */
[----:B------:R-:W-:-:S02]  /*5c60*/  ISETP.GT.AND P3, PT, R3, 0x8, P0 ;  /* 0x000000080300780c */ /* 0x000fc40000764270 */
[----:B------:R-:W-:Y:S01]  /*5c70*/  ISETP.GT.AND P0, PT, R4, 0x59, PT ;  /* 0x000000590400780c */ /* 0x000fe20003f04270 */
[----:B------:R-:W-:Y:S01]  /*5c80*/  @P5 STG.E.U16 desc[UR36][R6.64+0xa2], R65 ;  /* 0x0000a24106005986 */ /* 0x000fe2000c101524 */
[C---:B------:R-:W-:Y:S02]  /*5c90*/  ISETP.GT.AND P4, PT, R3.reuse, RZ, P1 ;  /* 0x000000ff0300720c */ /* 0x040fe40000f84270 */
[----:B------:R-:W-:Y:S02]  /*5ca0*/  F2FP.F16.F32.PACK_AB R66, RZ, R66 ;  /* 0x00000042ff42723e */ /* 0x000fe400000000ff */
[----:B------:R-:W-:Y:S02]  /*5cb0*/  ISETP.GT.AND P5, PT, R3, RZ, P0 ;  /* 0x000000ff0300720c */ /* 0x000fe400007a4270 */
[----:B------:R-:W-:Y:S01]  /*5cc0*/  F2FP.F16.F32.PACK_AB R67, RZ, R67 ;  /* 0x00000043ff43723e */ /* 0x000fe200000000ff */
[----:B------:R-:W-:Y:S01]  /*5cd0*/  @P2 STG.E.U16 desc[UR36][R8.64+0xa0], R66 ;  /* 0x0000a04208002986 */ /* 0x000fe2000c101524 */
[----:B------:R-:W-:-:S02]  /*5ce0*/  F2FP.F16.F32.PACK_AB R68, RZ, R68 ;  /* 0x00000044ff44723e */ /* 0x000fc400000000ff */
[C---:B------:R-:W-:Y:S01]  /*5cf0*/  ISETP.GT.AND P2, PT, R3.reuse, 0x8, P1 ;  /* 0x000000080300780c */ /* 0x040fe20000f44270 */
[----:B------:R-:W-:Y:S01]  /*5d00*/  @P3 STG.E.U16 desc[UR36][R8.64+0xa2], R67 ;  /* 0x0000a24308003986 */ /* 0x000fe2000c101524 */
[C---:B------:R-:W-:Y:S02]  /*5d10*/  ISETP.GT.AND P1, PT, R4.reuse, 0x60, PT ;  /* 0x000000600400780c */ /* 0x040fe40003f24270 */
[----:B------:R-:W-:Y:S01]  /*5d20*/  F2FP.F16.F32.PACK_AB R69, RZ, R69 ;  /* 0x00000045ff45723e */ /* 0x000fe200000000ff */
[----:B------:R-:W-:Y:S01]  /*5d30*/  @P4 STG.E.U16 desc[UR36][R6.64+0xb0], R68 ;  /* 0x0000b04406004986 */ /* 0x000fe2000c101524 */
[C---:B------:R-:W-:Y:S02]  /*5d40*/  ISETP.GT.AND P3, PT, R3.reuse, 0x8, P0 ;  /* 0x000000080300780c */ /* 0x040fe40000764270 */
[----:B------:R-:W-:Y:S01]  /*5d50*/  ISETP.GT.AND P0, PT, R4, 0x61, PT ;  /* 0x000000610400780c */ /* 0x000fe20003f04270 */
[----:B------:R-:W-:Y:S01]  /*5d60*/  @P5 STG.E.U16 desc[UR36][R6.64+0xb2], R69 ;  /* 0x0000b24506005986 */ /* 0x000fe2000c101524 */
[----:B------:R-:W-:-:S02]  /*5d70*/  ISETP.GT.AND P4, PT, R3, RZ, P1 ;  /* 0x000000ff0300720c */ /* 0x000fc40000f84270 */
[C---:B------:R-:W-:Y:S02]  /*5d80*/  ISETP.GT.AND P5, PT, R3.reuse, RZ, P0 ;  /* 0x000000ff0300720c */ /* 0x040fe400007a4270 */
[----:B------:R-:W-:Y:S02]  /*5d90*/  F2FP.F16.F32.PACK_AB R70, RZ, R70 ;  /* 0x00000046ff46723e */ /* 0x000fe400000000ff */
[----:B------:R-:W-:Y:S02]  /*5da0*/  F2FP.F16.F32.PACK_AB R71, RZ, R71 ;  /* 0x00000047ff47723e */ /* 0x000fe400000000ff */
[----:B------:R-:W-:Y:S01]  /*5db0*/  F2FP.F16.F32.PACK_AB R72, RZ, R72 ;  /* 0x00000048ff48723e */ /* 0x000fe200000000ff */
[----:B------:R-:W-:Y:S01]  /*5dc0*/  @P2 STG.E.U16 desc[UR36][R8.64+0xb0], R70 ;  /* 0x0000b04608002986 */ /* 0x000fe2000c101524 */
[----:B------:R-:W-:Y:S02]  /*5dd0*/  F2FP.F16.F32.PACK_AB R73, RZ, R73 ;  /* 0x00000049ff49723e */ /* 0x000fe400000000ff */
[C---:B------:R-:W-:Y:S01]  /*5de0*/  ISETP.GT.AND P1, PT, R3.reuse, 0x8, P1 ;  /* 0x000000080300780c */ /* 0x040fe20000f24270 */
[----:B------:R-:W-:Y:S01]  /*5df0*/  @P3 STG.E.U16 desc[UR36][R8.64+0xb2], R71 ;  /* 0x0000b24708003986 */ /* 0x000fe2000c101524 */
[----:B------:R-:W-:-:S02]  /*5e00*/  ISETP.GT.AND P2, PT, R3, 0x8, P0 ;  /* 0x000000080300780c */ /* 0x000fc40000744270 */
[C---:B------:R-:W-:Y:S01]  /*5e10*/  ISETP.GT.AND P0, PT, R4.reuse, 0x69, PT ;  /* 0x000000690400780c */ /* 0x040fe20003f04270 */
[----:B------:R-:W-:Y:S01]  /*5e20*/  @P4 STG.E.U16 desc[UR36][R6.64+0xc0], R72 ;  /* 0x0000c04806004986 */ /* 0x000fe2000c101524 */
[----:B------:R-:W-:Y:S02]  /*5e30*/  ISETP.GT.AND P4, PT, R4, 0x68, PT ;  /* 0x000000680400780c */ /* 0x000fe40003f84270 */
[----:B------:R-:W-:Y:S01]  /*5e40*/  F2FP.F16.F32.PACK_AB R74, RZ, R74 ;  /* 0x0000004aff4a723e */ /* 0x000fe200000000ff */
[----:B------:R-:W-:Y:S01]  /*5e50*/  @P5 STG.E.U16 desc[UR36][R6.64+0xc2], R73 ;  /* 0x0000c24906005986 */ /* 0x000fe2000c101524 */
[C---:B------:R-:W-:Y:S02]  /*5e60*/  ISETP.GT.AND P5, PT, R3.reuse, RZ, P4 ;  /* 0x000000ff0300720c */ /* 0x040fe400027a4270 */
[----:B------:R-:W-:Y:S01]  /*5e70*/  ISETP.GT.AND P3, PT, R3, RZ, P0 ;  /* 0x000000ff0300720c */ /* 0x000fe20000764270 */
[----:B------:R-:W-:Y:S01]  /*5e80*/  @P1 STG.E.U16 desc[UR36][R8.64+0xc0], R74 ;  /* 0x0000c04a08001986 */ /* 0x000fe2000c101524 */
[----:B------:R-:W-:-:S02]  /*5e90*/  F2FP.F16.F32.PACK_AB R75, RZ, R75 ;  /* 0x0000004bff4b723e */ /* 0x000fc400000000ff */
[----:B------:R-:W-:Y:S02]  /*5ea0*/  F2FP.F16.F32.PACK_AB R76, RZ, R76 ;  /* 0x0000004cff4c723e */ /* 0x000fe400000000ff */
[C---:B------:R-:W-:Y:S01]  /*5eb0*/  ISETP.GT.AND P4, PT, R3.reuse, 0x8, P4 ;  /* 0x000000080300780c */ /* 0x040fe20002784270 */
[----:B------:R-:W-:Y:S01]  /*5ec0*/  @P2 STG.E.U16 desc[UR36][R8.64+0xc2], R75 ;  /* 0x0000c24b08002986 */ /* 0x000fe2000c101524 */
[----:B------:R-:W-:Y:S02]  /*5ed0*/  F2FP.F16.F32.PACK_AB R77, RZ, R77 ;  /* 0x0000004dff4d723e */ /* 0x000fe400000000ff */
[C---:B------:R-:W-:Y:S01]  /*5ee0*/  ISETP.GT.AND P2, PT, R4.reuse, 0x71, PT ;  /* 0x000000710400780c */ /* 0x040fe20003f44270 */
[----:B------:R-:W-:Y:S01]  /*5ef0*/  @P5 STG.E.U16 desc[UR36][R6.64+0xd0], R76 ;  /* 0x0000d04c06005986 */ /* 0x000fe2000c101524 */
[----:B------:R-:W-:Y:S02]  /*5f00*/  ISETP.GT.AND P5, PT, R3, 0x8, P0 ;  /* 0x000000080300780c */ /* 0x000fe400007a4270 */
[C---:B------:R-:W-:Y:S01]  /*5f10*/  ISETP.GT.AND P1, PT, R4.reuse, 0x78, PT ;  /* 0x000000780400780c */ /* 0x040fe20003f24270 */
[----:B------:R-:W-:Y:S01]  /*5f20*/  @P3 STG.E.U16 desc[UR36][R6.64+0xd2], R77 ;  /* 0x0000d24d06003986 */ /* 0x000fe2000c101524 */
[----:B------:R-:W-:-:S02]  /*5f30*/  ISETP.GT.AND P3, PT, R4, 0x70, PT ;  /* 0x000000700400780c */ /* 0x000fc40003f64270 */
[----:B------:R-:W-:Y:S01]  /*5f40*/  ISETP.GT.AND P0, PT, R4, 0x79, PT ;  /* 0x000000790400780c */ /* 0x000fe20003f04270 */
[----:B------:R-:W-:Y:S01]  /*5f50*/  @P4 IMAD.MOV.U32 R4, RZ, RZ, R8 ;  /* 0x000000ffff044224 */ /* 0x000fe200078e0008 */
[----:B------:R-:W-:Y:S01]  /*5f60*/  F2FP.F16.F32.PACK_AB R78, RZ, R78 ;  /* 0x0000004eff4e723e */ /* 0x000fe200000000ff */
[----:B------:R-:W-:Y:S01]  /*5f70*/  @P4 IMAD.MOV.U32 R5, RZ, RZ, R9 ;  /* 0x000000ffff054224 */ /* 0x000fe200078e0009 */
[----:B------:R-:W-:Y:S02]  /*5f80*/  F2FP.F16.F32.PACK_AB R79, RZ, R79 ;  /* 0x0000004fff4f723e */ /* 0x000fe400000000ff */
[----:B------:R-:W-:Y:S02]  /*5f90*/  F2FP.F16.F32.PACK_AB R80, RZ, R80 ;  /* 0x00000050ff50723e */ /* 0x000fe400000000ff */
[----:B------:R0:W-:Y:S01]  /*5fa0*/  @P4 STG.E.U16 desc[UR36][R4.64+0xd0], R78 ;  /* 0x0000d04e04004986 */ /* 0x0001e2000c101524 */
[----:B------:R-:W-:Y:S02]  /*5fb0*/  ISETP.GT.AND P4, PT, R3, RZ, P2 ;  /* 0x000000ff0300720c */ /* 0x000fe40001784270 */
[----:B------:R-:W-:-:S02]  /*5fc0*/  F2FP.F16.F32.PACK_AB R81, RZ, R81 ;  /* 0x00000051ff51723e */ /* 0x000fc400000000ff */
[----:B------:R-:W-:Y:S02]  /*5fd0*/  ISETP.GT.AND P2, PT, R3, 0x8, P2 ;  /* 0x000000080300780c */ /* 0x000fe40001744270 */
[----:B------:R-:W-:Y:S02]  /*5fe0*/  F2FP.F16.F32.PACK_AB R82, RZ, R82 ;  /* 0x00000052ff52723e */ /* 0x000fe400000000ff */
[----:B------:R-:W-:Y:S02]  /*5ff0*/  F2FP.F16.F32.PACK_AB R83, RZ, R83 ;  /* 0x00000053ff53723e */ /* 0x000fe400000000ff */
[----:B------:R-:W-:Y:S01]  /*6000*/  F2FP.F16.F32.PACK_AB R84, RZ, R84 ;  /* 0x00000054ff54723e */ /* 0x000fe200000000ff */
[----:B0-----:R-:W-:Y:S01]  /*6010*/  @P5 IMAD.MOV.U32 R4, RZ, RZ, R8 ;  /* 0x000000ffff045224 */ /* 0x001fe200078e0008 */
[----:B------:R-:W-:Y:S01]  /*6020*/  F2FP.F16.F32.PACK_AB R85, RZ, R85 ;  /* 0x00000055ff55723e */ /* 0x000fe200000000ff */
[----:B------:R-:W-:Y:S01]  /*6030*/  @P5 IMAD.MOV.U32 R5, RZ, RZ, R9 ;  /* 0x000000ffff055224 */ /* 0x000fe200078e0009 */
[----:B------:R-:W-:-:S02]  /*6040*/  F2FP.F16.F32.PACK_AB R86, RZ, R86 ;  /* 0x00000056ff56723e */ /* 0x000fc400000000ff */
[----:B------:R-:W-:Y:S02]  /*6050*/  F2FP.F16.F32.PACK_AB R87, RZ, R87 ;  /* 0x00000057ff57723e */ /* 0x000fe400000000ff */
[----:B------:R0:W-:Y:S01]  /*6060*/  @P5 STG.E.U16 desc[UR36][R4.64+0xd2], R79 ;  /* 0x0000d24f04005986 */ /* 0x0001e2000c101524 */
[C---:B------:R-:W-:Y:S02]  /*6070*/  ISETP.GT.AND P5, PT, R3.reuse, RZ, P3 ;  /* 0x000000ff0300720c */ /* 0x040fe40001fa4270 */
[----:B------:R-:W-:-:S11]  /*6080*/  ISETP.GT.AND P3, PT, R3, 0x8, P3 ;  /* 0x000000080300780c */ /* 0x000fd60001f64270 */
[----:B0-----:R-:W-:Y:S02]  /*6090*/  @P5 IMAD.MOV.U32 R4, RZ, RZ, R6 ;  /* 0x000000ffff045224 */ /* 0x001fe400078e0006 */
[----:B------:R-:W-:-:S05]  /*60a0*/  @P5 IMAD.MOV.U32 R5, RZ, RZ, R7 ;  /* 0x000000ffff055224 */ /* 0x000fca00078e0007 */
[----:B------:R0:W-:Y:S01]  /*60b0*/  @P5 STG.E.U16 desc[UR36][R4.64+0xe0], R80 ;  /* 0x0000e05004005986 */ /* 0x0001e2000c101524 */
[C---:B------:R-:W-:Y:S02]  /*60c0*/  ISETP.GT.AND P5, PT, R3.reuse, RZ, P0 ;  /* 0x000000ff0300720c */ /* 0x040fe400007a4270 */
[----:B------:R-:W-:Y:S01]  /*60d0*/  ISETP.GT.AND P0, PT, R3, 0x8, P0 ;  /* 0x000000080300780c */ /* 0x000fe20000704270 */
[----:B0-----:R-:W-:Y:S02]  /*60e0*/  @P4 IMAD.MOV.U32 R4, RZ, RZ, R6 ;  /* 0x000000ffff044224 */ /* 0x001fe400078e0006 */
[----:B------:R-:W-:-:S05]  /*60f0*/  @P4 IMAD.MOV.U32 R5, RZ, RZ, R7 ;  /* 0x000000ffff054224 */ /* 0x000fca00078e0007 */
[----:B------:R0:W-:Y:S01]  /*6100*/  @P4 STG.E.U16 desc[UR36][R4.64+0xe2], R81 ;  /* 0x0000e25104004986 */ /* 0x0001e2000c101524 */
[C---:B------:R-:W-:Y:S02]  /*6110*/  ISETP.GT.AND P4, PT, R3.reuse, RZ, P1 ;  /* 0x000000ff0300720c */ /* 0x040fe40000f84270 */
[----:B------:R-:W-:Y:S01]  /*6120*/  ISETP.GT.AND P1, PT, R3, 0x8, P1 ;  /* 0x000000080300780c */ /* 0x000fe20000f24270 */
[----:B0-----:R-:W-:Y:S02]  /*6130*/  @P3 IMAD.MOV.U32 R4, RZ, RZ, R8 ;  /* 0x000000ffff043224 */ /* 0x001fe400078e0008 */
[----:B------:R-:W-:-:S05]  /*6140*/  @P3 IMAD.MOV.U32 R5, RZ, RZ, R9 ;  /* 0x000000ffff053224 */ /* 0x000fca00078e0009 */
[----:B------:R0:W-:Y:S02]  /*6150*/  @P3 STG.E.U16 desc[UR36][R4.64+0xe0], R82 ;  /* 0x0000e05204003986 */ /* 0x0001e4000c101524 */
[----:B0-----:R-:W-:Y:S02]  /*6160*/  @P2 IMAD.MOV.U32 R4, RZ, RZ, R8 ;  /* 0x000000ffff042224 */ /* 0x001fe400078e0008 */
[----:B------:R-:W-:-:S05]  /*6170*/  @P2 IMAD.MOV.U32 R5, RZ, RZ, R9 ;  /* 0x000000ffff052224 */ /* 0x000fca00078e0009 */
[----:B------:R0:W-:Y:S02]  /*6180*/  @P2 STG.E.U16 desc[UR36][R4.64+0xe2], R83 ;  /* 0x0000e25304002986 */ /* 0x0001e4000c101524 */
[----:B0-----:R-:W-:Y:S02]  /*6190*/  @P4 IMAD.MOV.U32 R4, RZ, RZ, R6 ;  /* 0x000000ffff044224 */ /* 0x001fe400078e0006 */
[----:B------:R-:W-:-:S05]  /*61a0*/  @P4 IMAD.MOV.U32 R5, RZ, RZ, R7 ;  /* 0x000000ffff054224 */ /* 0x000fca00078e0007 */
[----:B------:R0:W-:Y:S04]  /*61b0*/  @P4 STG.E.U16 desc[UR36][R4.64+0xf0], R84 ;  /* 0x0000f05404004986 */ /* 0x0001e8000c101524 */
[----:B------:R1:W-:Y:S01]  /*61c0*/  @P5 STG.E.U16 desc[UR36][R6.64+0xf2], R85 ;  /* 0x0000f25506005986 */ /* 0x0003e2000c101524 */
[----:B0-----:R-:W-:Y:S02]  /*61d0*/  @P1 IMAD.MOV.U32 R4, RZ, RZ, R8 ;  /* 0x000000ffff041224 */ /* 0x001fe400078e0008 */
[----:B------:R-:W-:-:S05]  /*61e0*/  @P1 IMAD.MOV.U32 R5, RZ, RZ, R9 ;  /* 0x000000ffff051224 */ /* 0x000fca00078e0009 */
[----:B------:R1:W-:Y:S04]  /*61f0*/  @P1 STG.E.U16 desc[UR36][R4.64+0xf0], R86 ;  /* 0x0000f05604001986 */ /* 0x0003e8000c101524 */
[----:B------:R1:W-:Y:S02]  /*6200*/  @P0 STG.E.U16 desc[UR36][R8.64+0xf2], R87 ;  /* 0x0000f25708000986 */ /* 0x0003e4000c101524 */
.L_x_158:
[----:B------:R-:W-:Y:S05]  /*6210*/  BSYNC B0 ;  /* 0x0000000000007941 */ /* 0x000fea0003800000 */
.L_x_32:
[----:B------:R-:W-:Y:S01]  /*6220*/  IADD3 R16, P0, R16, UR38, RZ ;  /* 0x0000002610107c10 */ /* 0x000fe2000ff1e0ff */
[----:B------:R-:W-:Y:S01]  /*6230*/  ULDC.64 UR4, c[0x0][0x650] ;  /* 0x0001940000047ab9 */ /* 0x000fe20000000a00 */
[----:B------:R-:W-:Y:S01]  /*6240*/  PRMT R3, RZ, 0x7610, R3 ;  /* 0x00007610ff037816 */ /* 0x000fe20000000003 */
[----:B------:R-:W-:Y:S01]  /*6250*/  IMAD.MOV.U32 R100, RZ, RZ, -0x1 ;  /* 0xffffffffff647424 */ /* 0x000fe200078e00ff */
[----:B------:R-:W-:Y:S01]  /*6260*/  IADD3.X R17, R17, UR41, RZ, P0, !PT ;  /* 0x0000002911117c10 */ /* 0x000fe200087fe4ff */
[----:B------:R-:W-:Y:S01]  /*6270*/  IMAD.MOV.U32 R101, RZ, RZ, -0x1 ;  /* 0xffffffffff657424 */ /* 0x000fe200078e00ff */
[----:B------:R-:W-:-:S04]  /*6280*/  ISETP.GE.U32.AND P0, PT, R16, UR4, PT ;  /* 0x0000000410007c0c */ /* 0x000fc8000bf06070 */
[----:B------:R-:W-:-:S13]  /*6290*/  ISETP.GE.U32.AND.EX P0, PT, R17, UR5, PT, P0 ;  /* 0x0000000511007c0c */ /* 0x000fda000bf06100 */
[----:B------:R-:W-:Y:S05]  /*62a0*/  @P0 BRA `(.L_x_159) ;  /* 0x00000004004c0947 */ /* 0x000fea0003800000 */
[----:B------:R-:W0:Y:S01]  /*62b0*/  LDC.64 R10, c[0x0][0x628] ;  /* 0x00018a00ff0a7b82 */ /* 0x000e220000000a00 */
[----:B---3--:R-:W3:Y:S01]  /*62c0*/  S2R R12, SR_CTAID.X ;  /* 0x00000000000c7919 */ /* 0x008ee20000002500 */
[----:B-12-4-:R-:W-:Y:S02]  /*62d0*/  IMAD.MOV.U32 R8, RZ, RZ, R16 ;  /* 0x000000ffff087224 */ /* 0x016fe400078e0010 */
[----:B------:R-:W-:Y:S01]  /*62e0*/  IMAD.MOV.U32 R9, RZ, RZ, R17 ;  /* 0x000000ffff097224 */ /* 0x000fe200078e0011 */
[----:B------:R-:W1:Y:S03]  /*62f0*/  S2R R20, SR_CTAID.Y ;  /* 0x0000000000147919 */ /* 0x000e660000002600 */
[----:B------:R-:W2:Y:S08]  /*6300*/  LDC R0, c[0x0][0x630] ;  /* 0x00018c00ff007b82 */ /* 0x000eb00000000800 */
[----:B------:R-:W4:Y:S01]  /*6310*/  LDC.64 R14, c[0x0][0x620] ;  /* 0x00018800ff0e7b82 */ /* 0x000f220000000a00 */
[----:B0-----:R-:W-:-:S04]  /*6320*/  ISETP.NE.U32.AND P0, PT, R10, RZ, PT ;  /* 0x000000ff0a00720c */ /* 0x001fc80003f05070 */
[----:B------:R-:W-:-:S13]  /*6330*/  ISETP.NE.AND.EX P0, PT, R11, RZ, PT, P0 ;  /* 0x000000ff0b00720c */ /* 0x000fda0003f05300 */
[----:B-1234-:R-:W-:Y:S05]  /*6340*/  @!P0 BRA `(.L_x_160) ;  /* 0x0000000000288947 */ /* 0x01efea0003800000 */
        /* <DEDUP_REMOVED lines=10> */
.L_x_160:
[-CC-:B------:R-:W-:Y:S01]  /*63f0*/  SHF.R.U64 R101, R8, R0.reuse, R9.reuse ;  /* 0x0000000008657219 */ /* 0x180fe20000001209 */
[----:B------:R-:W0:Y:S01]  /*6400*/  LDC.64 R26, c[0x0][0x640] ;  /* 0x00019000ff1a7b82 */ /* 0x000e220000000a00 */
[----:B------:R-:W-:Y:S01]  /*6410*/  SHF.R.U32.HI R0, RZ, R0, R9 ;  /* 0x00000000ff007219 */ /* 0x000fe20000011609 */
[----:B------:R-:W-:Y:S01]  /*6420*/  ULDC UR4, c[0x0][0x150] ;  /* 0x0000540000047ab9 */ /* 0x000fe20000000800 */
[----:B------:R-:W-:Y:S02]  /*6430*/  IADD3 R3, P0, RZ, -R101, RZ ;  /* 0x80000065ff037210 */ /* 0x000fe40007f1e0ff */
[----:B------:R-:W-:-:S03]  /*6440*/  I2FP.F32.U32 R7, R12 ;  /* 0x0000000c00077245 */ /* 0x000fc60000201000 */
[----:B------:R-:W1:Y:S01]  /*6450*/  LDC R6, c[0x0][0x618] ;  /* 0x00018600ff067b82 */ /* 0x000e620000000800 */
[----:B------:R-:W-:Y:S02]  /*6460*/  IMAD.X R5, RZ, RZ, ~R0, P0 ;  /* 0x000000ffff057224 */ /* 0x000fe400000e0e00 */
[----:B------:R-:W-:Y:S01]  /*6470*/  FMUL R7, R7, UR4 ;  /* 0x0000000407077c20 */ /* 0x000fe20008400000 */
[----:B------:R-:W-:Y:S01]  /*6480*/  ULDC UR4, c[0x0][0x154] ;  /* 0x0000550000047ab9 */ /* 0x000fe20000000800 */
[-C--:B------:R-:W-:Y:S02]  /*6490*/  IMAD R0, R5, R14.reuse, RZ ;  /* 0x0000000e05007224 */ /* 0x080fe400078e02ff */
[C---:B------:R-:W-:Y:S01]  /*64a0*/  IMAD.WIDE.U32 R4, R3.reuse, R14, R16 ;  /* 0x0000000e03047225 */ /* 0x040fe200078e0010 */
[----:B------:R-:W2:Y:S01]  /*64b0*/  LDC R8, c[0x0][0x608] ;  /* 0x00018200ff087b82 */ /* 0x000ea20000000800 */
[----:B------:R-:W3:Y:S02]  /*64c0*/  F2I.U32.TRUNC.NTZ R7, R7 ;  /* 0x0000000700077305 */ /* 0x000ee4000020f000 */
[----:B------:R-:W-:Y:S01]  /*64d0*/  IMAD R3, R3, R15, R0 ;  /* 0x0000000f03037224 */ /* 0x000fe200078e0200 */
[----:B------:R-:W-:-:S03]  /*64e0*/  I2FP.F32.U32 R0, R20 ;  /* 0x0000001400007245 */ /* 0x000fc60000201000 */
[----:B------:R-:W-:Y:S01]  /*64f0*/  IMAD.IADD R3, R5, 0x1, R3 ;  /* 0x0000000105037824 */ /* 0x000fe200078e0203 */
[----:B------:R-:W4:Y:S01]  /*6500*/  LDC R11, c[0x0][0x658] ;  /* 0x00019600ff0b7b82 */ /* 0x000f220000000800 */
[----:B0-----:R-:W-:-:S04]  /*6510*/  ISETP.NE.U32.AND P0, PT, R26, RZ, PT ;  /* 0x000000ff1a00720c */ /* 0x001fc80003f05070 */
[----:B------:R-:W-:-:S03]  /*6520*/  ISETP.NE.AND.EX P0, PT, R27, RZ, PT, P0 ;  /* 0x000000ff1b00720c */ /* 0x000fc60003f05300 */
[----:B------:R-:W0:Y:S01]  /*6530*/  LDC R9, c[0x0][0x144] ;  /* 0x00005100ff097b82 */ /* 0x000e220000000800 */
[-C--:B-1----:R-:W-:Y:S01]  /*6540*/  SHF.R.U64 R10, R4, R6.reuse, R3 ;  /* 0x00000006040a7219 */ /* 0x082fe20000001203 */
[----:B---3--:R-:W-:Y:S01]  /*6550*/  IMAD.MOV R7, RZ, RZ, -R7 ;  /* 0x000000ffff077224 */ /* 0x008fe200078e0a07 */
[----:B------:R-:W-:Y:S01]  /*6560*/  SHF.R.U32.HI R3, RZ, R6, R3 ;  /* 0x00000006ff037219 */ /* 0x000fe20000011603 */
[----:B------:R-:W-:-:S04]  /*6570*/  FMUL R6, R0, UR4 ;  /* 0x0000000400067c20 */ /* 0x000fc80008400000 */
[----:B------:R-:W1:Y:S01]  /*6580*/  LDC R21, c[0x0][0x148] ;  /* 0x00005200ff157b82 */ /* 0x000e620000000800 */
[----:B------:R3:W0:Y:S01]  /*6590*/  F2I.U32.TRUNC.NTZ R14, R6 ;  /* 0x00000006000e7305 */ /* 0x000622000020f000 */
[-CC-:B--2---:R-:W-:Y:S02]  /*65a0*/  SHF.R.U64 R13, R10, R8.reuse, R3.reuse ;  /* 0x000000080a0d7219 */ /* 0x184fe40000001203 */
[----:B------:R-:W-:-:S04]  /*65b0*/  SHF.R.U32.HI R0, RZ, R8, R3 ;  /* 0x00000008ff007219 */ /* 0x000fc80000011603 */
[----:B-----5:R-:W2:Y:S01]  /*65c0*/  LDC R24, c[0x0][0x648] ;  /* 0x00019200ff187b82 */ /* 0x020ea20000000800 */
[-CC-:B----4-:R-:W-:Y:S02]  /*65d0*/  SHF.R.U64 R15, R13, R11.reuse, R0.reuse ;  /* 0x0000000b0d0f7219 */ /* 0x190fe40000001200 */
[----:B------:R-:W-:-:S03]  /*65e0*/  SHF.R.U32.HI R5, RZ, R11, R0 ;  /* 0x0000000bff057219 */ /* 0x000fc60000011600 */
[----:B------:R-:W-:Y:S02]  /*65f0*/  IMAD.MOV.U32 R4, RZ, RZ, R15 ;  /* 0x000000ffff047224 */ /* 0x000fe400078e000f */
[----:B------:R-:W4:Y:S01]  /*6600*/  LDC R28, c[0x0][0x638] ;  /* 0x00018e00ff1c7b82 */ /* 0x000f220000000800 */
[----:B0-----:R-:W-:-:S07]  /*6610*/  IMAD R25, R9, R7, R12 ;  /* 0x0000000709197224 */ /* 0x001fce00078e020c */
[----:B------:R-:W0:Y:S08]  /*6620*/  LDC R29, c[0x0][0x610] ;  /* 0x00018400ff1d7b82 */ /* 0x000e300000000800 */
[----:B------:R-:W0:Y:S01]  /*6630*/  LDC R30, c[0x0][0x600] ;  /* 0x00018000ff1e7b82 */ /* 0x000e220000000800 */
[----:B-123--:R-:W-:Y:S05]  /*6640*/  @!P0 BRA `(.L_x_161) ;  /* 0x0000000000288947 */ /* 0x00efea0003800000 */
[----:B------:R-:W1:Y:S02]  /*6650*/  LDC R0, c[0x0][0x64c] ;  /* 0x00019300ff007b82 */ /* 0x000e640000000800 */
[----:B-1----:R-:W-:-:S05]  /*6660*/  IADD3 R3, P0, R15, R0, RZ ;  /* 0x000000000f037210 */ /* 0x002fca0007f1e0ff */
        /* <DEDUP_REMOVED lines=8> */
.L_x_161:
[----:B------:R-:W-:Y:S01]  /*66f0*/  ISETP.NE.AND P0, PT, R2, 0x1, PT ;  /* 0x000000010200780c */ /* 0x000fe20003f05270 */
[----:B------:R-:W-:Y:S01]  /*6700*/  IMAD.MOV R14, RZ, RZ, -R14 ;  /* 0x000000ffff0e7224 */ /* 0x000fe200078e0a0e */
[----:B------:R-:W-:Y:S02]  /*6710*/  SHF.R.U64 R3, R4, R24, R5 ;  /* 0x0000001804037219 */ /* 0x000fe40000001205 */
[----:B------:R-:W-:Y:S02]  /*6720*/  LOP3.LUT R0, R13, R98, RZ, 0xc0, !PT ;  /* 0x000000620d007212 */ /* 0x000fe400078ec0ff */
[----:B------:R-:W-:Y:S01]  /*6730*/  LOP3.LUT R10, R10, R97, RZ, 0xc0, !PT ;  /* 0x000000610a0a7212 */ /* 0x000fe200078ec0ff */
[----:B------:R-:W-:Y:S02]  /*6740*/  IMAD.MOV R4, RZ, RZ, -R3 ;  /* 0x000000ffff047224 */ /* 0x000fe400078e0a03 */
[----:B------:R-:W-:Y:S02]  /*6750*/  IMAD R0, R93, R3, R0 ;  /* 0x000000035d007224 */ /* 0x000fe400078e0200 */
[----:B----4-:R-:W-:-:S02]  /*6760*/  IMAD R3, R4, R28, R15 ;  /* 0x0000001c04037224 */ /* 0x010fc400078e020f */
[----:B------:R-:W-:Y:S02]  /*6770*/  @P0 IMAD R25, R21, R14, R20 ;  /* 0x0000000e15190224 */ /* 0x000fe400078e0214 */
[----:B0-----:R-:W-:Y:S02]  /*6780*/  IMAD R5, R3, R30, R10 ;  /* 0x0000001e03057224 */ /* 0x001fe400078e020a */
[----:B------:R-:W-:Y:S02]  /*6790*/  IMAD R0, R0, R29, R25 ;  /* 0x0000001d00007224 */ /* 0x000fe400078e0219 */
[----:B------:R-:W-:-:S03]  /*67a0*/  IMAD.MOV.U32 R4, RZ, RZ, 0x1 ;  /* 0x00000001ff047424 */ /* 0x000fc600078e00ff */
[----:B------:R-:W-:Y:S02]  /*67b0*/  SEL R100, R5, R0, !P0 ;  /* 0x0000000005647207 */ /* 0x000fe40004000000 */
[----:B------:R-:W-:Y:S02]  /*67c0*/  PRMT R3, R4, 0x7610, R3 ;  /* 0x0000761004037816 */ /* 0x000fe40000000003 */
[----:B------:R-:W-:-:S07]  /*67d0*/  SEL R0, R0, R5, !P0 ;  /* 0x0000000500007207 */ /* 0x000fce0004000000 */
.L_x_159:
[----:B------:R-:W-:Y:S01]  /*67e0*/  LOP3.LUT P0, RZ, R3, 0xff, RZ, 0xc0, !PT ;  /* 0x000000ff03ff7812 */ /* 0x000fe2000780c0ff */
[----:B------:R-:W-:Y:S01]  /*67f0*/  UIMAD.WIDE.U32 UR4, UR42, -0x55555555, URZ ;  /* 0xaaaaaaab2a0478a5 */ /* 0x000fe2000f8e003f */
[----:B------:R-:W-:-:S03]  /*6800*/  IMAD.MOV.U32 R103, RZ, RZ, R0 ;  /* 0x000000ffff677224 */ /* 0x000fc600078e0000 */
[----:B------:R-:W-:-:S04]  /*6810*/  USHF.R.U32.HI UR4, URZ, 0x1, UR5 ;  /* 0x000000013f047899 */ /* 0x000fc80008011605 */
[----:B------:R-:W-:-:S04]  /*6820*/  UIMAD UR42, UR4, -0x3, UR42 ;  /* 0xfffffffd042a78a4 */ /* 0x000fc8000f8e022a */
[----:B------:R-:W-:Y:S08]  /*6830*/  @P0 BRA `(.L_x_162) ;  /* 0xffffffac00100947 */ /* 0x000ff0000383ffff */
[----:B------:R-:W-:Y:S05]  /*6840*/  EXIT ;  /* 0x000000000000794d */ /* 0x000fea0003800000 */
.L_x_7:
        /* <DEDUP_REMOVED lines=26> */
.L_x_164:
[----:B------:R-:W0:Y:S01]  /*69f0*/  LDC.64 R28, c[0x0][0x640] ;  /* 0x00019000ff1c7b82 */ /* 0x000e220000000a00 */
[-CC-:B------:R-:W-:Y:S01]  /*6a00*/  SHF.R.U64 R21, R14, R8.reuse, R15.reuse ;  /* 0x000000080e157219 */ /* 0x180fe2000000120f */
[----:B------:R-:W-:Y:S01]  /*6a10*/  IMAD.MOV.U32 R31, RZ, RZ, 0x1 ;  /* 0x00000001ff1f7424 */ /* 0x000fe200078e00ff */
[----:B------:R-:W-:Y:S02]  /*6a20*/  SHF.R.U32.HI R7, RZ, R8, R15 ;  /* 0x00000008ff077219 */ /* 0x000fe4000001160f */
[----:B------:R-:W-:-:S03]  /*6a30*/  IADD3 R13, P0, RZ, -R21, RZ ;  /* 0x80000015ff0d7210 */ /* 0x000fc60007f1e0ff */
[----:B------:R-:W1:Y:S02]  /*6a40*/  LDC R12, c[0x0][0x618] ;  /* 0x00018600ff0c7b82 */ /* 0x000e640000000800 */
[----:B------:R-:W-:Y:S02]  /*6a50*/  IMAD.X R7, RZ, RZ, ~R7, P0 ;  /* 0x000000ffff077224 */ /* 0x000fe400000e0e07 */
[----:B------:R-:W-:-:S04]  /*6a60*/  IMAD.WIDE.U32 R10, R13, R24, R16 ;  /* 0x000000180d0a7225 */ /* 0x000fc800078e0010 */
[----:B------:R-:W2:Y:S01]  /*6a70*/  LDC R14, c[0x0][0x608] ;  /* 0x00018200ff0e7b82 */ /* 0x000ea20000000800 */
[----:B------:R-:W-:-:S04]  /*6a80*/  IMAD R8, R7, R24, RZ ;  /* 0x0000001807087224 */ /* 0x000fc800078e02ff */
[----:B------:R-:W-:-:S03]  /*6a90*/  IMAD R7, R13, R25, R8 ;  /* 0x000000190d077224 */ /* 0x000fc600078e0208 */
[----:B------:R-:W3:Y:S01]  /*6aa0*/  LDC R26, c[0x0][0x658] ;  /* 0x00019600ff1a7b82 */ /* 0x000ee20000000800 */
[----:B------:R-:W-:Y:S01]  /*6ab0*/  IMAD.IADD R7, R11, 0x1, R7 ;  /* 0x000000010b077824 */ /* 0x000fe200078e0207 */
[----:B0-----:R-:W-:Y:S01]  /*6ac0*/  ISETP.NE.U32.AND P0, PT, R28, RZ, PT ;  /* 0x000000ff1c00720c */ /* 0x001fe20003f05070 */
[----:B------:R-:W-:-:S03]  /*6ad0*/  IMAD.MOV.U32 R11, RZ, RZ, -0x1 ;  /* 0xffffffffff0b7424 */ /* 0x000fc600078e00ff */
        /* <DEDUP_REMOVED lines=8> */
[-C--:B---3--:R-:W-:Y:S02]  /*6b60*/  SHF.L.U32 R10, R11, R26.reuse, RZ ;  /* 0x0000001a0b0a7219 */ /* 0x088fe400000006ff */
[--C-:B------:R-:W-:Y:S02]  /*6b70*/  SHF.R.U64 R24, R22, R26, R7.reuse ;  /* 0x0000001a16187219 */ /* 0x100fe40000001207 */
[----:B------:R-:W-:Y:S02]  /*6b80*/  LOP3.LUT R33, RZ, R10, RZ, 0x33, !PT ;  /* 0x0000000aff217212 */ /* 0x000fe400078e33ff */
[----:B------:R-:W-:Y:S01]  /*6b90*/  SHF.R.U32.HI R11, RZ, R26, R7 ;  /* 0x0000001aff0b7219 */ /* 0x000fe20000011607 */
[----:B------:R-:W3:Y:S01]  /*6ba0*/  LDC R30, c[0x0][0x610] ;  /* 0x00018400ff1e7b82 */ /* 0x000ee20000000800 */
[----:B------:R-:W-:Y:S01]  /*6bb0*/  IMAD.MOV.U32 R10, RZ, RZ, R24 ;  /* 0x000000ffff0a7224 */ /* 0x000fe200078e0018 */
[----:B------:R-:W-:Y:S06]  /*6bc0*/  @!P0 BRA `(.L_x_165) ;  /* 0x0000000000288947 */ /* 0x000fec0003800000 */
        /* <DEDUP_REMOVED lines=10> */
.L_x_165:
[----:B------:R-:W-:Y:S02]  /*6c70*/  ISETP.NE.AND P0, PT, R2, 0x1, PT ;  /* 0x000000010200780c */ /* 0x000fe40003f05270 */
[----:B-1----:R-:W-:Y:S01]  /*6c80*/  SHF.R.U64 R8, R10, R8, R11 ;  /* 0x000000080a087219 */ /* 0x002fe2000000120b */
[----:B0-----:R-:W-:Y:S01]  /*6c90*/  VIADD R11, R25, 0xffffffff ;  /* 0xffffffff190b7836 */ /* 0x001fe20000000000 */
[----:B------:R-:W-:Y:S02]  /*6ca0*/  SHF.L.U32 R31, R31, R26, RZ ;  /* 0x0000001a1f1f7219 */ /* 0x000fe400000006ff */
[----:B------:R-:W-:Y:S01]  /*6cb0*/  LOP3.LUT R5, R22, R33, RZ, 0xc0, !PT ;  /* 0x0000002116057212 */ /* 0x000fe200078ec0ff */
[----:B------:R-:W-:-:S04]  /*6cc0*/  IMAD.MOV R7, RZ, RZ, -R8 ;  /* 0x000000ffff077224 */ /* 0x000fc800078e0a08 */
[----:B------:R-:W-:Y:S02]  /*6cd0*/  IMAD R5, R31, R8, R5 ;  /* 0x000000081f057224 */ /* 0x000fe400078e0205 */
[----:B------:R-:W-:Y:S01]  /*6ce0*/  @P0 IMAD R6, R9, R23, R4 ;  /* 0x0000001709060224 */ /* 0x000fe200078e0204 */
[----:B------:R-:W-:Y:S01]  /*6cf0*/  LOP3.LUT R9, R20, R11, RZ, 0xc0, !PT ;  /* 0x0000000b14097212 */ /* 0x000fe200078ec0ff */
[----:B--2---:R-:W-:Y:S02]  /*6d00*/  IMAD R4, R7, R27, R24 ;  /* 0x0000001b07047224 */ /* 0x004fe400078e0218 */
[----:B---3--:R-:W-:Y:S02]  /*6d10*/  IMAD R6, R5, R30, R6 ;  /* 0x0000001e05067224 */ /* 0x008fe400078e0206 */
[----:B------:R-:W-:Y:S02]  /*6d20*/  IMAD R5, R4, R25, R9 ;  /* 0x0000001904057224 */ /* 0x000fe400078e0209 */
[----:B------:R-:W-:-:S02]  /*6d30*/  IMAD.MOV.U32 R8, RZ, RZ, 0x1 ;  /* 0x00000001ff087424 */ /* 0x000fc400078e00ff */
[----:B------:R-:W-:Y:S01]  /*6d40*/  IMAD.MOV.U32 R7, RZ, RZ, R21 ;  /* 0x000000ffff077224 */ /* 0x000fe200078e0015 */
[----:B------:R-:W-:Y:S02]  /*6d50*/  SEL R19, R5, R6, !P0 ;  /* 0x0000000605137207 */ /* 0x000fe40004000000 */
[----:B------:R-:W-:-:S07]  /*6d60*/  SEL R12, R6, R5, !P0 ;  /* 0x00000005060c7207 */ /* 0x000fce0004000000 */
.L_x_163:
[----:B------:R-:W-:-:S08]  /*6d70*/  NOP ;  /* 0x0000000000007918 */ /* 0x000fd00000000000 */
[----:B------:R-:W0:-:S00]  /*6d80*/  USETMAXREG.DEALLOC.CTAPOOL 0x28 ;  /* 0x00000028000079c8 */ /* 0x000e0000080e0500 */
[----:B0-----:R-:W-:-:S13]  /*6d90*/  ISETP.NE.AND P0, PT, R3, RZ, PT ;  /* 0x000000ff0300720c */ /* 0x001fda0003f05270 */
[----:B------:R-:W-:Y:S05]  /*6da0*/  @P0 EXIT ;  /* 0x000000000000094d */ /* 0x000fea0003800000 */
[----:B------:R-:W-:Y:S01]  /*6db0*/  LOP3.LUT P0, RZ, R8, 0xff, RZ, 0xc0, !PT ;  /* 0x000000ff08ff7812 */ /* 0x000fe2000780c0ff */
[----:B------:R-:W-:Y:S02]  /*6dc0*/  IMAD.MOV.U32 R3, RZ, RZ, 0x1 ;  /* 0x00000001ff037424 */ /* 0x000fe400078e00ff */
[----:B------:R-:W-:-:S10]  /*6dd0*/  IMAD.MOV.U32 R13, RZ, RZ, RZ ;  /* 0x000000ffff0d7224 */ /* 0x000fd400078e00ff */
[----:B------:R-:W-:Y:S05]  /*6de0*/  @!P0 BRA `(.L_x_166) ;  /* 0x0000000c00b88947 */ /* 0x000fea0003800000 */
[----:B------:R-:W0:Y:S01]  /*6df0*/  LDC R3, c[0x0][0x28c] ;  /* 0x0000a300ff037b82 */ /* 0x000e220000000800 */
[----:B------:R-:W-:Y:S01]  /*6e00*/  ULDC UR21, c[0x0][0x658] ;  /* 0x0001960000157ab9 */ /* 0x000fe20000000800 */
[----:B------:R-:W-:Y:S01]  /*6e10*/  UMOV UR6, 0xffffffff ;  /* 0xffffffff00067882 */ /* 0x000fe20000000000 */
[----:B------:R-:W-:Y:S01]  /*6e20*/  UMOV UR9, 0x1 ;  /* 0x0000000100097882 */ /* 0x000fe20000000000 */
[----:B------:R-:W-:Y:S01]  /*6e30*/  USHF.L.U32 UR6, UR6, UR21, URZ ;  /* 0x0000001506067299 */ /* 0x000fe2000800063f */
[----:B------:R-:W-:Y:S01]  /*6e40*/  BSSY B0, `(.L_x_166) ;  /* 0x00000e8000007945 */ /* 0x000fe20003800000 */
[----:B------:R-:W-:Y:S01]  /*6e50*/  IMAD.MOV.U32 R11, RZ, RZ, 0x1 ;  /* 0x00000001ff0b7424 */ /* 0x000fe200078e00ff */
[----:B------:R-:W-:Y:S01]  /*6e60*/  LOP3.LUT R10, R18, 0x2, RZ, 0xfc, !PT ;  /* 0x00000002120a7812 */ /* 0x000fe200078efcff */
[----:B------:R-:W1:Y:S01]  /*6e70*/  S2UR UR5, SR_CgaCtaId ;  /* 0x00000000000579c3 */ /* 0x000e620000008800 */
[----:B------:R-:W-:Y:S01]  /*6e80*/  ULOP3.LUT UR22, URZ, UR6, URZ, 0x33, !UPT ;  /* 0x000000063f167292 */ /* 0x000fe2000f8e333f */
[----:B------:R-:W-:Y:S01]  /*6e90*/  IMAD.MOV.U32 R13, RZ, RZ, RZ ;  /* 0x000000ffff0d7224 */ /* 0x000fe200078e00ff */
[----:B------:R-:W-:Y:S01]  /*6ea0*/  ULDC UR13, c[0x0][0x600] ;  /* 0x00018000000d7ab9 */ /* 0x000fe20000000800 */
[----:B------:R-:W-:Y:S01]  /*6eb0*/  UMOV UR30, 0x11 ;  /* 0x00000011001e7882 */ /* 0x000fe20000000000 */
[----:B------:R-:W-:-:S02]  /*6ec0*/  UIADD3 UR13, UR13, -0x1, URZ ;  /* 0xffffffff0d0d7890 */ /* 0x000fc4000fffe03f */
[----:B------:R-:W-:Y:S01]  /*6ed0*/  USHF.L.U32 UR21, UR9, UR21, URZ ;  /* 0x0000001509157299 */ /* 0x000fe2000800063f */
[----:B------:R-:W-:Y:S01]  /*6ee0*/  ULDC.64 UR42, c[0x0][0x198] ;  /* 0x00006600002a7ab9 */ /* 0x000fe20000000a00 */
[----:B0-----:R-:W-:-:S05]  /*6ef0*/  VIADD R3, R3, 0x3f ;  /* 0x0000003f03037836 */ /* 0x001fca0000000000 */
[----:B------:R-:W-:Y:S01]  /*6f00*/  SHF.R.S32.HI R4, RZ, 0x1f, R3 ;  /* 0x0000001fff047819 */ /* 0x000fe20000011403 */
[----:B-1----:R-:W-:-:S03]  /*6f10*/  USHF.R.U32.HI UR37, URZ, 0x2, UR5 ;  /* 0x000000023f257899 */ /* 0x002fc60008011605 */
[----:B------:R-:W-:Y:S01]  /*6f20*/  LEA.HI R4, R4, R3, RZ, 0x6 ;  /* 0x0000000304047211 */ /* 0x000fe200078f30ff */
[----:B------:R-:W-:Y:S01]  /*6f30*/  ULOP3.LUT UR4, UR5, 0x3, URZ, 0xc0, !UPT ;  /* 0x0000000305047892 */ /* 0x000fe2000f8ec03f */
[----:B------:R-:W-:Y:S01]  /*6f40*/  IMAD.MOV.U32 R3, RZ, RZ, 0x1 ;  /* 0x00000001ff037424 */ /* 0x000fe200078e00ff */
[----:B------:R-:W-:Y:S01]  /*6f50*/  USHF.L.U32 UR23, UR5, 0x4, URZ ;  /* 0x0000000405177899 */ /* 0x000fe2000800063f */
[----:B------:R-:W-:Y:S01]  /*6f60*/  SHF.R.S32.HI R8, RZ, 0x6, R4 ;  /* 0x00000006ff087819 */ /* 0x000fe20000011404 */
[----:B------:R-:W-:Y:S02]  /*6f70*/  USHF.L.U32 UR40, UR5, 0xa, URZ ;  /* 0x0000000a05287899 */ /* 0x000fe4000800063f */
[----:B------:R-:W-:Y:S02]  /*6f80*/  ULOP3.LUT UR5, UR5, 0xfffffffc, URZ, 0xc0, !UPT ;  /* 0xfffffffc05057892 */ /* 0x000fe4000f8ec03f */
[----:B------:R-:W-:Y:S01]  /*6f90*/  UISETP.GT.U32.AND UP0, UPT, UR4, 0xffff, UPT ;  /* 0x0000ffff0400788c */ /* 0x000fe2000bf04070 */
[----:B------:R-:W-:Y:S01]  /*6fa0*/  VIADD R9, R8, 0x1 ;  /* 0x0000000108097836 */ /* 0x000fe20000000000 */
[----:B------:R-:W-:-:S02]  /*6fb0*/  ULOP3.LUT UR7, UR5, 0x1, URZ, 0xfc, !UPT ;  /* 0x0000000105077892 */ /* 0x000fc4000f8efc3f */
[----:B------:R-:W-:Y:S02]  /*6fc0*/  ULOP3.LUT UR8, UR5, 0x2, URZ, 0xfc, !UPT ;  /* 0x0000000205087892 */ /* 0x000fe4000f8efc3f */
[----:B------:R-:W-:Y:S02]  /*6fd0*/  USHF.L.U32 UR6, UR9, UR5, URZ ;  /* 0x0000000509067299 */ /* 0x000fe4000800063f */
[----:B------:R-:W-:Y:S02]  /*6fe0*/  ULOP3.LUT UR5, UR5, 0x3, URZ, 0xfc, !UPT ;  /* 0x0000000305057892 */ /* 0x000fe4000f8efc3f */
[----:B------:R-:W-:Y:S02]  /*6ff0*/  USHF.L.U32 UR7, UR9, UR7, URZ ;  /* 0x0000000709077299 */ /* 0x000fe4000800063f */
[----:B------:R-:W-:Y:S02]  /*7000*/  USHF.L.U32 UR8, UR9, UR8, URZ ;  /* 0x0000000809087299 */ /* 0x000fe4000800063f */
[----:B------:R-:W-:-:S02]  /*7010*/  USEL UR4, UR4, 0xffff, !UP0 ;  /* 0x0000ffff04047887 */ /* 0x000fc4000c000000 */
[----:B------:R-:W-:Y:S02]  /*7020*/  USHF.L.U32 UR5, UR9, UR5, URZ ;  /* 0x0000000509057299 */ /* 0x000fe4000800063f */
[----:B------:R-:W-:Y:S02]  /*7030*/  ULOP3.LUT UR6, UR8, UR6, UR7, 0xfe, !UPT ;  /* 0x0000000608067292 */ /* 0x000fe4000f8efe07 */
[----:B------:R-:W-:Y:S02]  /*7040*/  ULOP3.LUT UR4, UR4, 0xffff, URZ, 0xc0, !UPT ;  /* 0x0000ffff04047892 */ /* 0x000fe4000f8ec03f */
[----:B------:R-:W-:Y:S02]  /*7050*/  USHF.L.U32 UR44, UR37, 0x5, URZ ;  /* 0x00000005252c7899 */ /* 0x000fe4000800063f */
[----:B------:R-:W-:Y:S02]  /*7060*/  ULOP3.LUT UR23, UR23, 0x30, URZ, 0xc0, !UPT ;  /* 0x0000003017177892 */ /* 0x000fe4000f8ec03f */
[----:B------:R-:W-:-:S02]  /*7070*/  ULOP3.LUT UR29, UR6, UR5, URZ, 0xfc, !UPT ;  /* 0x00000005061d7292 */ /* 0x000fc4000f8efc3f */
[----:B------:R-:W-:-:S12]  /*7080*/  USHF.L.U32 UR30, UR30, UR4, URZ ;  /* 0x000000041e1e7299 */ /* 0x000fd8000800063f */
.L_x_177:
[----:B------:R-:W-:-:S03]  /*7090*/  UMOV UR4, 0xffffffff ;  /* 0xffffffff00047882 */ /* 0x000fc60000000000 */
[----:B------:R-:W-:Y:S05]  /*70a0*/  BRA.DIV UR4, `(.L_x_167) ;  /* 0x0000000e04cc7947 */ /* 0x000fea000b800000 */
[----:B------:R-:W-:-:S13]  /*70b0*/  ELECT P6, URZ, PT ;  /* 0x00000000003f782f */ /* 0x000fda00038c0000 */
.L_x_187:
[----:B------:R-:W-:Y:S04]  /*70c0*/  BSSY B1, `(.L_x_168) ;  /* 0x000004d000017945 */ /* 0x000fe80003800000 */
[----:B------:R-:W-:Y:S05]  /*70d0*/  @!P6 BRA `(.L_x_169) ;  /* 0x00000004002ce947 */ /* 0x000fea0003800000 */
[----:B------:R-:W0:Y:S02]  /*70e0*/  LDC R4, c[0x0][0x28c] ;  /* 0x0000a300ff047b82 */ /* 0x000e240000000800 */
[----:B0-----:R-:W-:-:S13]  /*70f0*/  ISETP.GE.AND P0, PT, R4, 0x1, PT ;  /* 0x000000010400780c */ /* 0x001fda0003f06270 */
[----:B------:R-:W-:Y:S05]  /*7100*/  @!P0 BRA `(.L_x_169) ;  /* 0x0000000400208947 */ /* 0x000fea0003800000 */
[----:B------:R-:W-:Y:S02]  /*7110*/  IMAD.SHL.U32 R15, R12, 0x80, RZ ;  /* 0x000000800c0f7824 */ /* 0x000fe400078e00ff */
[----:B------:R-:W-:Y:S02]  /*7120*/  IMAD.SHL.U32 R19, R19, 0x80, RZ ;  /* 0x0000008013137824 */ /* 0x000fe400078e00ff */
[----:B------:R-:W-:Y:S02]  /*7130*/  IMAD.U32 R20, RZ, RZ, UR44 ;  /* 0x0000002cff147e24 */ /* 0x000fe4000f8e00ff */
[----:B------:R-:W-:Y:S02]  /*7140*/  IMAD.U32 R22, RZ, RZ, UR23 ;  /* 0x00000017ff167e24 */ /* 0x000fe4000f8e00ff */
[----:B------:R-:W-:Y:S02]  /*7150*/  IMAD.MOV.U32 R4, RZ, RZ, R9 ;  /* 0x000000ffff047224 */ /* 0x000fe400078e0009 */
[----:B------:R-:W-:-:S02]  /*7160*/  IMAD.MOV.U32 R5, RZ, RZ, R3 ;  /* 0x000000ffff057224 */ /* 0x000fc400078e0003 */
[----:B------:R-:W-:Y:S02]  /*7170*/  IMAD.MOV.U32 R6, RZ, RZ, R13 ;  /* 0x000000ffff067224 */ /* 0x000fe400078e000d */
[----:B------:R-:W-:Y:S02]  /*7180*/  VIADD R24, R15, 0x40 ;  /* 0x000000400f187836 */ /* 0x000fe40000000000 */
[----:B------:R-:W-:-:S07]  /*7190*/  VIADD R25, R19, 0x40 ;  /* 0x0000004013197836 */ /* 0x000fce0000000000 */
.L_x_172:
[----:B------:R-:W0:Y:S01]  /*71a0*/  S2R R21, SR_CgaCtaId ;  /* 0x0000000000157919 */ /* 0x000e220000008800 */
[----:B------:R-:W-:Y:S02]  /*71b0*/  MOV R12, 0x400 ;  /* 0x00000400000c7802 */ /* 0x000fe40000000f00 */
[----:B------:R-:W-:-:S13]  /*71c0*/  ISETP.NE.AND P1, PT, R0, RZ, PT ;  /* 0x000000ff0000720c */ /* 0x000fda0003f25270 */
[----:B------:R-:W1:Y:S01]  /*71d0*/  @!P1 LDC R14, c[0x0][0x500] ;  /* 0x00014000ff0e9b82 */ /* 0x000e620000000800 */
[----:B0-----:R-:W-:Y:S02]  /*71e0*/  LEA R23, R21, R12, 0x18 ;  /* 0x0000000c15177211 */ /* 0x001fe400078ec0ff */
[----:B------:R-:W-:-:S03]  /*71f0*/  SHF.L.U32 R12, R5, 0x1f, RZ ;  /* 0x0000001f050c7819 */ /* 0x000fc600000006ff */
[----:B------:R-:W-:-:S04]  /*7200*/  IMAD R21, R6, 0x8, R23 ;  /* 0x0000000806157824 */ /* 0x000fc800078e0217 */
[----:B------:R-:W0:Y:S02]  /*7210*/  SYNCS.PHASECHK.TRANS64.TRYWAIT P0, [R21+URZ+0x18], R12 ;  /* 0x0000180c150075a7 */ /* 0x000e24000800017f */
[----:B01----:R-:W-:Y:S05]  /*7220*/  @!P0 BRA `(.L_x_170) ;  /* 0x0000000c008c8947 */ /* 0x003fea0003800000 */
.L_x_188:
[----:B0-----:R-:W-:Y:S01]  /*7230*/  PRMT R12, R10, 0x9910, RZ ;  /* 0x000099100a0c7816 */ /* 0x001fe200000000ff */
[----:B------:R0:W-:Y:S03]  /*7240*/  @!P1 SYNCS.ARRIVE.TRANS64 RZ, [R21+URZ], R14 ;  /* 0x0000000e15ff99a7 */ /* 0x0001e6000800003f */
[----:B------:R-:W-:-:S13]  /*7250*/  ISETP.NE.AND P0, PT, R12, 0x2, PT ;  /* 0x000000020c00780c */ /* 0x000fda0003f05270 */
[----:B0-----:R-:W-:Y:S05]  /*7260*/  @P0 BRA `(.L_x_171) ;  /* 0x0000000000040947 */ /* 0x001fea0003800000 */
[----:B------:R-:W-:Y:S01]  /*7270*/  BPT.TRAP 0x1 ;  /* 0x000000040000795c */ /* 0x000fe20000300000 */
.L_x_171:
[----:B------:R-:W-:Y:S01]  /*7280*/  R2UR UR5, R6 ;  /* 0x00000000060572ca */ /* 0x000fe200000e0000 */
[----:B------:R-:W-:Y:S01]  /*7290*/  UIADD3 UR14, UP0, UR42, 0xf0, URZ ;  /* 0x000000f02a0e7890 */ /* 0x000fe2000ff1e03f */
[----:B------:R-:W-:Y:S01]  /*72a0*/  R2UR UR9, R23 ;  /* 0x00000000170972ca */ /* 0x000fe200000e0000 */
[----:B------:R-:W-:Y:S01]  /*72b0*/  UPRMT UR31, URZ, 0x5410, UR30 ;  /* 0x000054103f1f7896 */ /* 0x000fe2000800001e */
[----:B------:R-:W-:Y:S01]  /*72c0*/  R2UR UR33, R21 ;  /* 0x00000000152172ca */ /* 0x000fe200000e0000 */
[----:B------:R-:W-:Y:S01]  /*72d0*/  UIADD3.X UR15, URZ, UR43, URZ, UP0, !UPT ;  /* 0x0000002b3f0f7290 */ /* 0x000fe200087fe43f */
[----:B------:R-:W-:Y:S01]  /*72e0*/  R2UR UR35, R20 ;  /* 0x00000000142372ca */ /* 0x000fe200000e0000 */
[----:B------:R-:W-:Y:S01]  /*72f0*/  VIADD R4, R4, 0xffffffff ;  /* 0xffffffff04047836 */ /* 0x000fe20000000000 */
[----:B------:R-:W-:Y:S01]  /*7300*/  R2UR UR36, R7 ;  /* 0x00000000072472ca */ /* 0x000fe200000e0000 */
[----:B------:R-:W-:Y:S01]  /*7310*/  UMOV UR6, 0x0 ;  /* 0x0000000000067882 */ /* 0x000fe20000000000 */
[----:B------:R-:W-:Y:S01]  /*7320*/  R2UR UR34, R15 ;  /* 0x000000000f2272ca */ /* 0x000fe200000e0000 */
[----:B------:R-:W-:Y:S01]  /*7330*/  UMOV UR7, 0x10000000 ;  /* 0x1000000000077882 */ /* 0x000fe20000000000 */
[----:B------:R-:W-:Y:S01]  /*7340*/  R2UR UR26, R24 ;  /* 0x00000000181a72ca */ /* 0x000fe200000e0000 */
[----:B------:R-:W-:Y:S01]  /*7350*/  USHF.L.U32 UR5, UR5, 0xd, URZ ;  /* 0x0000000d05057899 */ /* 0x000fe2000800063f */
[----:B------:R-:W-:Y:S01]  /*7360*/  R2UR UR19, R22 ;  /* 0x00000000161372ca */ /* 0x000fe200000e0000 */
[----:B------:R-:W-:Y:S01]  /*7370*/  UIADD3 UR4, UP1, UR42, 0x1f0, URZ ;  /* 0x000001f02a047890 */ /* 0x000fe2000ff3e03f */
[----:B------:R-:W-:Y:S01]  /*7380*/  R2UR UR18, R19 ;  /* 0x00000000131272ca */ /* 0x000fe200000e0000 */
[----:B------:R-:W-:Y:S01]  /*7390*/  ULEA UR8, UR37, UR5, 0xb ;  /* 0x0000000525087291 */ /* 0x000fe2000f8e583f */
[----:B------:R-:W-:Y:S01]  /*73a0*/  R2UR UR10, R25 ;  /* 0x00000000190a72ca */ /* 0x000fe200000e0000 */
[----:B------:R-:W-:Y:S01]  /*73b0*/  ULOP3.LUT UR5, UR5, 0xc00, UR40, 0xf8, !UPT ;  /* 0x00000c0005057892 */ /* 0x000fe2000f8ef828 */
[----:B------:R-:W-:Y:S01]  /*73c0*/  ISETP.GT.AND P1, PT, R4, 0x1, PT ;  /* 0x000000010400780c */ /* 0x000fe20003f24270 */
[----:B------:R-:W-:Y:S01]  /*73d0*/  ULEA UR8, UR8, UR9, 0x1 ;  /* 0x0000000908087291 */ /* 0x000fe2000f8e083f */
[----:B------:R-:W-:Y:S01]  /*73e0*/  VIADD R6, R6, 0x1 ;  /* 0x0000000106067836 */ /* 0x000fe20000000000 */
[----:B------:R-:W-:Y:S01]  /*73f0*/  ULEA UR5, UR5, UR9, 0x1 ;  /* 0x0000000905057291 */ /* 0x000fe2000f8e083f */
[----:B------:R-:W-:Y:S01]  /*7400*/  VIADD R22, R22, 0x40 ;  /* 0x0000004016167836 */ /* 0x000fe20000000000 */
[----:B------:R-:W-:Y:S01]  /*7410*/  UIADD3 UR32, UR8, 0x100, URZ ;  /* 0x0000010008207890 */ /* 0x000fe2000fffe03f */
[----:B------:R-:W-:Y:S01]  /*7420*/  VIADD R20, R20, 0x40 ;  /* 0x0000004014147836 */ /* 0x000fe20000000000 */
[----:B------:R-:W-:Y:S01]  /*7430*/  UIADD3 UR24, UR8, 0x2100, URZ ;  /* 0x0000210008187890 */ /* 0x000fe2000fffe03f */
[C---:B------:R-:W-:Y:S01]  /*7440*/  ISETP.NE.AND P0, PT, R6.reuse, 0x3, PT ;  /* 0x000000030600780c */ /* 0x040fe20003f05270 */
[----:B------:R-:W-:Y:S01]  /*7450*/  UMOV UR25, UR33 ;  /* 0x0000002100197c82 */ /* 0x000fe20008000000 */
[----:B------:R-:W-:Y:S01]  /*7460*/  UMOV UR27, UR35 ;  /* 0x00000023001b7c82 */ /* 0x000fe20008000000 */
[----:B------:R-:W-:Y:S01]  /*7470*/  UMOV UR28, UR36 ;  /* 0x00000024001c7c82 */ /* 0x000fe20008000000 */
[----:B------:R-:W-:Y:S01]  /*7480*/  UIADD3 UR16, UR5, 0xc100, URZ ;  /* 0x0000c10005107890 */ /* 0x000fe2000fffe03f */
[----:B------:R-:W-:Y:S01]  /*7490*/  SEL R12, RZ, 0x1, P0 ;  /* 0x00000001ff0c7807 */ /* 0x000fe20000000000 */
[----:B------:R-:W-:Y:S01]  /*74a0*/  UTMALDG.3D.MULTICAST [UR32], [UR14], UR31, desc[UR6] ;  /* 0x000006200e0073b4 */ /* 0x000fe2000801181f */
[----:B------:R-:W-:Y:S01]  /*74b0*/  UIADD3 UR8, UR5, 0xe100, URZ ;  /* 0x0000e10005087890 */ /* 0x000fe2000fffe03f */
[----:B------:R-:W-:Y:S01]  /*74c0*/  SEL R6, R6, RZ, P0 ;  /* 0x000000ff06067207 */ /* 0x000fe20000000000 */
[----:B------:R-:W-:Y:S01]  /*74d0*/  UIADD3.X UR5, URZ, UR43, URZ, UP1, !UPT ;  /* 0x0000002b3f057290 */ /* 0x000fe20008ffe43f */
[----:B------:R-:W-:Y:S01]  /*74e0*/  LOP3.LUT R5, R5, R12, RZ, 0x3c, !PT ;  /* 0x0000000c05057212 */ /* 0x000fe200078e3cff */
[----:B------:R-:W-:Y:S01]  /*74f0*/  UMOV UR17, UR33 ;  /* 0x0000002100117c82 */ /* 0x000fe20008000000 */
[----:B------:R-:W-:Y:S01]  /*7500*/  UMOV UR20, UR36 ;  /* 0x0000002400147c82 */ /* 0x000fe20008000000 */
[----:B------:R-:W-:Y:S01]  /*7510*/  UMOV UR9, UR33 ;  /* 0x0000002100097c82 */ /* 0x000fe20008000000 */
[----:B------:R0:W-:Y:S01]  /*7520*/  UTMALDG.3D.MULTICAST [UR24], [UR14], UR31, desc[UR6] ;  /* 0x000006180e0073b4 */ /* 0x0001e2000801181f */
[----:B------:R-:W-:Y:S01]  /*7530*/  UMOV UR11, UR19 ;  /* 0x00000013000b7c82 */ /* 0x000fe20008000000 */
[----:B------:R-:W-:Y:S01]  /*7540*/  UMOV UR12, UR36 ;  /* 0x00000024000c7c82 */ /* 0x000fe20008000000 */
[----:B0-----:R-:W-:-:S09]  /*7550*/  UPRMT UR14, URZ, 0x5410, UR29 ;  /* 0x000054103f0e7896 */ /* 0x001fd2000800001d */
[----:B------:R0:W-:Y:S01]  /*7560*/  UTMALDG.3D.MULTICAST [UR16], [UR4], UR14, desc[UR6] ;  /* 0x00000610040073b4 */ /* 0x0001e2000801180e */
[----:B------:R0:W-:Y:S02]  /*7570*/  UTMALDG.3D.MULTICAST [UR8], [UR4], UR14, desc[UR6] ;  /* 0x00000608040073b4 */ /* 0x0001e4000801180e */
[----:B0-----:R-:W-:Y:S05]  /*7580*/  @P1 BRA `(.L_x_172) ;  /* 0xfffffffc00041947 */ /* 0x001fea000383ffff */
.L_x_169:
[----:B------:R-:W-:Y:S05]  /*7590*/  BSYNC B1 ;  /* 0x0000000000017941 */ /* 0x000fea0003800000 */
.L_x_168:
[----:B------:R-:W-:Y:S01]  /*75a0*/  LOP3.LUT P1, RZ, R11, 0xff, RZ, 0xc0, !PT ;  /* 0x000000ff0bff7812 */ /* 0x000fe2000782c0ff */
[C---:B------:R-:W-:Y:S01]  /*75b0*/  IMAD.IADD R13, R8.reuse, 0x1, R13 ;  /* 0x00000001080d7824 */ /* 0x040fe200078e020d */
[----:B------:R-:W-:Y:S01]  /*75c0*/  ULDC.64 UR4, c[0x0][0x650] ;  /* 0x0001940000047ab9 */ /* 0x000fe20000000a00 */
[C---:B------:R-:W-:Y:S01]  /*75d0*/  ISETP.GE.U32.AND P2, PT, R8.reuse, 0x3, PT ;  /* 0x000000030800780c */ /* 0x040fe20003f46070 */
[----:B------:R-:W-:Y:S01]  /*75e0*/  BSSY B1, `(.L_x_173) ;  /* 0x000006b000017945 */ /* 0x000fe20003800000 */
[----:B------:R-:W-:Y:S01]  /*75f0*/  IMAD.MOV.U32 R12, RZ, RZ, -0x1 ;  /* 0xffffffffff0c7424 */ /* 0x000fe200078e00ff */
[----:B------:R-:W-:Y:S01]  /*7600*/  ISETP.GT.U32.AND P0, PT, R13, 0x2, PT ;  /* 0x000000020d00780c */ /* 0x000fe20003f04070 */
[----:B------:R-:W-:Y:S01]  /*7610*/  IMAD.MOV.U32 R19, RZ, RZ, -0x1 ;  /* 0xffffffffff137424 */ /* 0x000fe200078e00ff */
[----:B------:R-:W-:Y:S01]  /*7620*/  PRMT R11, RZ, 0x7610, R11 ;  /* 0x00007610ff0b7816 */ /* 0x000fe2000000000b */
[----:B------:R-:W-:Y:S01]  /*7630*/  IMAD.MOV.U32 R7, RZ, RZ, -0x1 ;  /* 0xffffffffff077424 */ /* 0x000fe200078e00ff */
[----:B------:R-:W-:-:S03]  /*7640*/  ISETP.LT.U32.AND P0, PT, R8, 0x3, P0 ;  /* 0x000000030800780c */ /* 0x000fc60000701070 */
[----:B------:R-:W0:Y:S01]  /*7650*/  @P1 S2R R5, SR_CgaCtaId ;  /* 0x0000000000051919 */ /* 0x000e220000008800 */
[----:B------:R-:W-:-:S04]  /*7660*/  @P1 MOV R4, 0x400 ;  /* 0x0000040000041802 */ /* 0x000fc80000000f00 */
[----:B0-----:R-:W-:Y:S01]  /*7670*/  @P1 LEA R6, R5, R4, 0x18 ;  /* 0x0000000405061211 */ /* 0x001fe200078ec0ff */
[----:B------:R-:W-:Y:S01]  /*7680*/  IMAD.WIDE.U32 R4, R13, -0x55555555, RZ ;  /* 0xaaaaaaab0d047825 */ /* 0x000fe200078e00ff */
[----:B------:R-:W-:Y:S02]  /*7690*/  SEL R4, RZ, 0x1, !P0 ;  /* 0x00000001ff047807 */ /* 0x000fe40004000000 */
[----:B------:R0:W-:Y:S01]  /*76a0*/  @P1 SYNCS.ARRIVE.TRANS64.A1T0 RZ, [R6+URZ+0x48], RZ ;  /* 0x000048ff06ff19a7 */ /* 0x0001e2000810003f */
[----:B------:R-:W-:Y:S02]  /*76b0*/  IADD3 R16, P1, R16, UR38, RZ ;  /* 0x0000002610107c10 */ /* 0x000fe4000ff3e0ff */
[----:B------:R-:W-:Y:S02]  /*76c0*/  LOP3.LUT R3, R3, R4, RZ, 0x3c, !PT ;  /* 0x0000000403037212 */ /* 0x000fe400078e3cff */
[----:B------:R-:W-:Y:S02]  /*76d0*/  IADD3.X R17, R17, UR41, RZ, P1, !PT ;  /* 0x0000002911117c10 */ /* 0x000fe40008ffe4ff */
[----:B------:R-:W-:-:S02]  /*76e0*/  ISETP.GE.U32.AND P0, PT, R16, UR4, PT ;  /* 0x0000000410007c0c */ /* 0x000fc4000bf06070 */
[----:B0-----:R-:W-:Y:S02]  /*76f0*/  SHF.R.U32.HI R6, RZ, 0x1, R5 ;  /* 0x00000001ff067819 */ /* 0x001fe40000011605 */
[----:B------:R-:W-:Y:S02]  /*7700*/  ISETP.GE.U32.AND.EX P0, PT, R17, UR5, PT, P0 ;  /* 0x0000000511007c0c */ /* 0x000fe4000bf06100 */
[----:B------:R-:W-:Y:S01]  /*7710*/  @P2 LOP3.LUT R3, R3, 0x1, R6, 0x78, !PT ;  /* 0x0000000103032812 */ /* 0x000fe200078e7806 */
[----:B------:R-:W-:Y:S01]  /*7720*/  IMAD R13, R6, -0x3, R13 ;  /* 0xfffffffd060d7824 */ /* 0x000fe200078e020d */
[----:B------:R-:W-:-:S09]  /*7730*/  PRMT R4, RZ, 0x7610, R4 ;  /* 0x00007610ff047816 */ /* 0x000fd20000000004 */
[----:B------:R-:W-:Y:S05]  /*7740*/  @P0 BRA `(.L_x_174) ;  /* 0x0000000400500947 */ /* 0x000fea0003800000 */
[----:B------:R-:W0:Y:S01]  /*7750*/  S2R R15, SR_CTAID.X ;  /* 0x00000000000f7919 */ /* 0x000e220000002500 */
[----:B------:R-:W-:Y:S01]  /*7760*/  ULDC.64 UR4, c[0x0][0x628] ;  /* 0x00018a0000047ab9 */ /* 0x000fe20000000a00 */
[----:B------:R-:W1:Y:S01]  /*7770*/  LDC R20, c[0x0][0x144] ;  /* 0x00005100ff147b82 */ /* 0x000e620000000800 */
[----:B------:R-:W-:Y:S01]  /*7780*/  ISETP.NE.U32.AND P0, PT, RZ, UR4, PT ;  /* 0x00000004ff007c0c */ /* 0x000fe2000bf05070 */
[----:B------:R-:W2:Y:S01]  /*7790*/  S2R R12, SR_CTAID.Y ;  /* 0x00000000000c7919 */ /* 0x000ea20000002600 */
[----:B------:R-:W-:Y:S01]  /*77a0*/  ULDC UR6, c[0x0][0x150] ;  /* 0x0000540000067ab9 */ /* 0x000fe20000000800 */
[----:B------:R-:W-:Y:S01]  /*77b0*/  ULDC UR7, c[0x0][0x630] ;  /* 0x00018c0000077ab9 */ /* 0x000fe20000000800 */
[----:B------:R-:W-:Y:S01]  /*77c0*/  ISETP.NE.AND.EX P0, PT, RZ, UR5, PT, P0 ;  /* 0x00000005ff007c0c */ /* 0x000fe2000bf05300 */
[----:B------:R-:W-:Y:S01]  /*77d0*/  IMAD.MOV.U32 R4, RZ, RZ, R16 ;  /* 0x000000ffff047224 */ /* 0x000fe200078e0010 */
[----:B0-----:R-:W-:-:S05]  /*77e0*/  I2FP.F32.U32 R5, R15 ;  /* 0x0000000f00057245 */ /* 0x001fca0000201000 */
[----:B------:R-:W-:Y:S01]  /*77f0*/  FMUL R21, R5, UR6 ;  /* 0x0000000605157c20 */ /* 0x000fe20008400000 */
[----:B------:R-:W-:-:S05]  /*7800*/  IMAD.MOV.U32 R5, RZ, RZ, R17 ;  /* 0x000000ffff057224 */ /* 0x000fca00078e0011 */
[----:B--2---:R-:W-:Y:S05]  /*7810*/  @!P0 BRA `(.L_x_175) ;  /* 0x0000000000288947 */ /* 0x004fea0003800000 */
[----:B------:R-:W-:Y:S02]  /*7820*/  ULDC UR6, c[0x0][0x634] ;  /* 0x00018d0000067ab9 */ /* 0x000fe40000000800 */
[----:B------:R-:W-:-:S05]  /*7830*/  IADD3 R5, P0, R16, UR6, RZ ;  /* 0x0000000610057c10 */ /* 0x000fca000ff1e0ff */
[----:B------:R-:W-:-:S04]  /*7840*/  IMAD.X R19, RZ, RZ, R17, P0 ;  /* 0x000000ffff137224 */ /* 0x000fc800000e0611 */
[----:B------:R-:W-:-:S04]  /*7850*/  IMAD.WIDE.U32 R6, R19, UR4, RZ ;  /* 0x0000000413067c25 */ /* 0x000fc8000f8e00ff */
[----:B------:R-:W-:-:S04]  /*7860*/  IMAD.WIDE.U32 R6, P0, R5, UR5, R6 ;  /* 0x0000000505067c25 */ /* 0x000fc8000f800006 */
[----:B------:R-:W-:-:S04]  /*7870*/  IMAD.WIDE.U32 R4, R5, UR4, RZ ;  /* 0x0000000405047c25 */ /* 0x000fc8000f8e00ff */
[----:B------:R-:W-:Y:S01]  /*7880*/  IMAD.MOV.U32 R4, RZ, RZ, R7 ;  /* 0x000000ffff047224 */ /* 0x000fe200078e0007 */
[----:B------:R-:W-:Y:S01]  /*7890*/  IADD3 RZ, P1, R5, R6, RZ ;  /* 0x0000000605ff7210 */ /* 0x000fe20007f3e0ff */
[----:B------:R-:W-:-:S04]  /*78a0*/  IMAD.X R5, RZ, RZ, RZ, P0 ;  /* 0x000000ffff057224 */ /* 0x000fc800000e06ff */
[----:B------:R-:W-:-:S08]  /*78b0*/  IMAD.WIDE.U32.X R4, R19, UR5, R4, P1 ;  /* 0x0000000513047c25 */ /* 0x000fd000088e0404 */
.L_x_175:
[--C-:B------:R-:W-:Y:S01]  /*78c0*/  SHF.R.U64 R14, R4, UR7, R5.reuse ;  /* 0x00000007040e7c19 */ /* 0x100fe20008001205 */
[----:B------:R-:W0:Y:S01]  /*78d0*/  F2I.U32.TRUNC.NTZ R21, R21 ;  /* 0x0000001500157305 */ /* 0x000e22000020f000 */
[----:B------:R-:W-:Y:S01]  /*78e0*/  SHF.R.U32.HI R4, RZ, UR7, R5 ;  /* 0x00000007ff047c19 */ /* 0x000fe20008011605 */
[----:B------:R-:W-:Y:S01]  /*78f0*/  ULDC.64 UR4, c[0x0][0x620] ;  /* 0x0001880000047ab9 */ /* 0x000fe20000000a00 */
[----:B------:R-:W-:Y:S01]  /*7900*/  IADD3 R7, P0, RZ, -R14, RZ ;  /* 0x8000000eff077210 */ /* 0x000fe20007f1e0ff */
[----:B------:R-:W-:-:S04]  /*7910*/  ULDC.64 UR6, c[0x0][0x640] ;  /* 0x0001900000067ab9 */ /* 0x000fc80000000a00 */
[----:B------:R-:W-:Y:S01]  /*7920*/  IMAD.X R4, RZ, RZ, ~R4, P0 ;  /* 0x000000ffff047224 */ /* 0x000fe200000e0e04 */
[----:B------:R-:W-:-:S03]  /*7930*/  ISETP.NE.U32.AND P0, PT, RZ, UR6, PT ;  /* 0x00000006ff007c0c */ /* 0x000fc6000bf05070 */
[----:B------:R-:W-:Y:S01]  /*7940*/  IMAD R6, R4, UR4, RZ ;  /* 0x0000000404067c24 */ /* 0x000fe2000f8e02ff */
[----:B------:R-:W-:Y:S01]  /*7950*/  ISETP.NE.AND.EX P0, PT, RZ, UR7, PT, P0 ;  /* 0x00000007ff007c0c */ /* 0x000fe2000bf05300 */
[----:B------:R-:W-:Y:S01]  /*7960*/  IMAD.WIDE.U32 R4, R7, UR4, R16 ;  /* 0x0000000407047c25 */ /* 0x000fe2000f8e0010 */
[----:B------:R-:W-:-:S03]  /*7970*/  ULDC UR4, c[0x0][0x618] ;  /* 0x0001860000047ab9 */ /* 0x000fc60000000800 */
[----:B------:R-:W-:Y:S01]  /*7980*/  IMAD R7, R7, UR5, R6 ;  /* 0x0000000507077c24 */ /* 0x000fe2000f8e0206 */
[----:B------:R-:W-:Y:S01]  /*7990*/  ULDC UR5, c[0x0][0x154] ;  /* 0x0000550000057ab9 */ /* 0x000fe20000000800 */
[----:B0-----:R-:W-:Y:S02]  /*79a0*/  IMAD.MOV R6, RZ, RZ, -R21 ;  /* 0x000000ffff067224 */ /* 0x001fe400078e0a15 */
[----:B------:R-:W0:Y:S01]  /*79b0*/  LDC R21, c[0x0][0x148] ;  /* 0x00005200ff157b82 */ /* 0x000e220000000800 */
[----:B------:R-:W-:Y:S02]  /*79c0*/  IMAD.IADD R5, R5, 0x1, R7 ;  /* 0x0000000105057824 */ /* 0x000fe400078e0207 */
[----:B-1----:R-:W-:Y:S01]  /*79d0*/  IMAD R15, R20, R6, R15 ;  /* 0x00000006140f7224 */ /* 0x002fe200078e020f */
[----:B------:R-:W-:Y:S02]  /*79e0*/  I2FP.F32.U32 R6, R12 ;  /* 0x0000000c00067245 */ /* 0x000fe40000201000 */
[----:B------:R-:W-:-:S02]  /*79f0*/  SHF.R.U64 R19, R4, UR4, R5 ;  /* 0x0000000404137c19 */ /* 0x000fc40008001205 */
[----:B------:R-:W-:Y:S01]  /*7a00*/  SHF.R.U32.HI R4, RZ, UR4, R5 ;  /* 0x00000004ff047c19 */ /* 0x000fe20008011605 */
[----:B------:R-:W-:Y:S01]  /*7a10*/  FMUL R6, R6, UR5 ;  /* 0x0000000506067c20 */ /* 0x000fe20008400000 */
[----:B------:R-:W-:Y:S02]  /*7a20*/  ULDC UR4, c[0x0][0x608] ;  /* 0x0001820000047ab9 */ /* 0x000fe40000000800 */
[--C-:B------:R-:W-:Y:S01]  /*7a30*/  SHF.R.U64 R22, R19, UR4, R4.reuse ;  /* 0x0000000413167c19 */ /* 0x100fe20008001204 */
[----:B------:R1:W2:Y:S01]  /*7a40*/  F2I.U32.TRUNC.NTZ R24, R6 ;  /* 0x0000000600187305 */ /* 0x0002a2000020f000 */
[----:B------:R-:W-:Y:S01]  /*7a50*/  SHF.R.U32.HI R5, RZ, UR4, R4 ;  /* 0x00000004ff057c19 */ /* 0x000fe20008011604 */
[----:B------:R-:W-:-:S03]  /*7a60*/  ULDC UR4, c[0x0][0x658] ;  /* 0x0001960000047ab9 */ /* 0x000fc60000000800 */
[--C-:B------:R-:W-:Y:S02]  /*7a70*/  SHF.R.U64 R20, R22, UR4, R5.reuse ;  /* 0x0000000416147c19 */ /* 0x100fe40008001205 */
[----:B------:R-:W-:-:S03]  /*7a80*/  SHF.R.U32.HI R23, RZ, UR4, R5 ;  /* 0x00000004ff177c19 */ /* 0x000fc60008011605 */
[----:B------:R-:W-:Y:S02]  /*7a90*/  IMAD.MOV.U32 R4, RZ, RZ, R20 ;  /* 0x000000ffff047224 */ /* 0x000fe400078e0014 */
[----:B------:R-:W-:Y:S01]  /*7aa0*/  IMAD.MOV.U32 R5, RZ, RZ, R23 ;  /* 0x000000ffff057224 */ /* 0x000fe200078e0017 */
[----:B-1----:R-:W-:Y:S06]  /*7ab0*/  @!P0 BRA `(.L_x_176) ;  /* 0x0000000000288947 */ /* 0x002fec0003800000 */
        /* <DEDUP_REMOVED lines=10> */
.L_x_176:
[----:B------:R-:W-:Y:S01]  /*7b60*/  ISETP.NE.AND P0, PT, R2, 0x1, PT ;  /* 0x000000010200780c */ /* 0x000fe20003f05270 */
[----:B------:R-:W-:Y:S01]  /*7b70*/  ULDC UR4, c[0x0][0x648] ;  /* 0x0001920000047ab9 */ /* 0x000fe20000000800 */
[----:B------:R-:W-:Y:S01]  /*7b80*/  LOP3.LUT R22, R22, UR22, RZ, 0xc0, !PT ;  /* 0x0000001616167c12 */ /* 0x000fe2000f8ec0ff */
[----:B--2---:R-:W-:Y:S01]  /*7b90*/  IMAD.MOV R24, RZ, RZ, -R24 ;  /* 0x000000ffff187224 */ /* 0x004fe200078e0a18 */
[----:B------:R-:W-:Y:S01]  /*7ba0*/  SHF.R.U64 R5, R4, UR4, R5 ;  /* 0x0000000404057c19 */ /* 0x000fe20008001205 */
[----:B------:R-:W-:Y:S01]  /*7bb0*/  ULDC UR4, c[0x0][0x638] ;  /* 0x00018e0000047ab9 */ /* 0x000fe20000000800 */
[----:B------:R-:W-:Y:S01]  /*7bc0*/  LOP3.LUT R19, R19, UR13, RZ, 0xc0, !PT ;  /* 0x0000000d13137c12 */ /* 0x000fe2000f8ec0ff */
[----:B------:R-:W-:Y:S01]  /*7bd0*/  ULDC UR5, c[0x0][0x610] ;  /* 0x0001840000057ab9 */ /* 0x000fe20000000800 */
[----:B------:R-:W-:Y:S02]  /*7be0*/  IMAD.MOV.U32 R4, RZ, RZ, 0x1 ;  /* 0x00000001ff047424 */ /* 0x000fe400078e00ff */
[----:B------:R-:W-:-:S02]  /*7bf0*/  IMAD.MOV R7, RZ, RZ, -R5 ;  /* 0x000000ffff077224 */ /* 0x000fc400078e0a05 */
[----:B------:R-:W-:Y:S02]  /*7c00*/  IMAD R22, R5, UR21, R22 ;  /* 0x0000001505167c24 */ /* 0x000fe4000f8e0216 */
[----:B0-----:R-:W-:Y:S02]  /*7c10*/  @P0 IMAD R15, R21, R24, R12 ;  /* 0x00000018150f0224 */ /* 0x001fe400078e020c */
[----:B------:R-:W-:Y:S01]  /*7c20*/  IMAD R20, R7, UR4, R20 ;  /* 0x0000000407147c24 */ /* 0x000fe2000f8e0214 */
[----:B------:R-:W-:Y:S01]  /*7c30*/  ULDC UR4, c[0x0][0x600] ;  /* 0x0001800000047ab9 */ /* 0x000fe20000000800 */
[----:B------:R-:W-:Y:S02]  /*7c40*/  IMAD R15, R22, UR5, R15 ;  /* 0x00000005160f7c24 */ /* 0x000fe4000f8e020f */
[----:B------:R-:W-:Y:S02]  /*7c50*/  IMAD R20, R20, UR4, R19 ;  /* 0x0000000414147c24 */ /* 0x000fe4000f8e0213 */
[----:B------:R-:W-:-:S03]  /*7c60*/  IMAD.MOV.U32 R7, RZ, RZ, R14 ;  /* 0x000000ffff077224 */ /* 0x000fc600078e000e */
[----:B------:R-:W-:Y:S02]  /*7c70*/  SEL R19, R20, R15, !P0 ;  /* 0x0000000f14137207 */ /* 0x000fe40004000000 */
[----:B------:R-:W-:-:S07]  /*7c80*/  SEL R12, R15, R20, !P0 ;  /* 0x000000140f0c7207 */ /* 0x000fce0004000000 */
.L_x_174:
[----:B------:R-:W-:Y:S05]  /*7c90*/  BSYNC B1 ;  /* 0x0000000000017941 */ /* 0x000fea0003800000 */
.L_x_173:
[----:B------:R-:W-:-:S13]  /*7ca0*/  LOP3.LUT P0, RZ, R4, 0xff, RZ, 0xc0, !PT ;  /* 0x000000ff04ff7812 */ /* 0x000fda000780c0ff */
[----:B------:R-:W-:Y:S05]  /*7cb0*/  @P0 BRA `(.L_x_177) ;  /* 0xfffffff000f40947 */ /* 0x000fea000383ffff */
[----:B------:R-:W-:Y:S05]  /*7cc0*/  BSYNC B0 ;  /* 0x0000000000007941 */ /* 0x000fea0003800000 */
.L_x_166:
[----:B------:R-:W-:-:S03]  /*7cd0*/  UMOV UR4, 0xffffffff ;  /* 0xffffffff00047882 */ /* 0x000fc60000000000 */
[----:B------:R-:W-:Y:S05]  /*7ce0*/  BRA.DIV UR4, `(.L_x_178) ;  /* 0x0000000204f07947 */ /* 0x000fea000b800000 */
[----:B------:R-:W-:-:S13]  /*7cf0*/  ELECT P6, URZ, PT ;  /* 0x00000000003f782f */ /* 0x000fda00038c0000 */
.L_x_191:
[----:B------:R-:W-:Y:S04]  /*7d00*/  BSSY B0, `(.L_x_179) ;  /* 0x0000022000007945 */ /* 0x000fe80003800000 */
[----:B------:R-:W-:Y:S05]  /*7d10*/  @!P6 BRA `(.L_x_180) ;  /* 0x000000000080e947 */ /* 0x000fea0003800000 */
[----:B------:R-:W-:-:S04]  /*7d20*/  LOP3.LUT R18, R18, 0x2, RZ, 0xfc, !PT ;  /* 0x0000000212127812 */ /* 0x000fc800078efcff */
[----:B------:R-:W-:-:S13]  /*7d30*/  ISETP.NE.AND P0, PT, R18, 0x3, PT ;  /* 0x000000031200780c */ /* 0x000fda0003f05270 */
[----:B------:R-:W-:Y:S05]  /*7d40*/  @!P0 BRA `(.L_x_181) ;  /* 0x0000000000048947 */ /* 0x000fea0003800000 */
[----:B------:R-:W-:Y:S01]  /*7d50*/  BPT.TRAP 0x1 ;  /* 0x000000040000795c */ /* 0x000fe20000300000 */
.L_x_181:
[----:B------:R-:W0:Y:S01]  /*7d60*/  S2R R5, SR_CgaCtaId ;  /* 0x0000000000057919 */ /* 0x000e220000008800 */
[----:B------:R-:W-:Y:S02]  /*7d70*/  MOV R0, 0x400 ;  /* 0x0000040000007802 */ /* 0x000fe40000000f00 */
[----:B------:R-:W-:Y:S02]  /*7d80*/  SHF.L.U32 R4, R3, 0x1f, RZ ;  /* 0x0000001f03047819 */ /* 0x000fe400000006ff */
[----:B0-----:R-:W-:-:S05]  /*7d90*/  LEA R0, R5, R0, 0x18 ;  /* 0x0000000005007211 */ /* 0x001fca00078ec0ff */
[----:B------:R-:W-:-:S04]  /*7da0*/  VIADD R0, R0, 0x18 ;  /* 0x0000001800007836 */ /* 0x000fc80000000000 */
[C---:B------:R-:W-:Y:S02]  /*7db0*/  IMAD R7, R13.reuse, 0x8, R0 ;  /* 0x000000080d077824 */ /* 0x040fe400078e0200 */
[----:B------:R-:W-:Y:S02]  /*7dc0*/  VIADD R13, R13, 0x1 ;  /* 0x000000010d0d7836 */ /* 0x000fe40000000000 */
[----:B------:R-:W0:Y:S03]  /*7dd0*/  SYNCS.PHASECHK.TRANS64.TRYWAIT P0, [R7+URZ], R4 ;  /* 0x00000004070075a7 */ /* 0x000e26000800017f */
[----:B------:R-:W-:-:S04]  /*7de0*/  ISETP.NE.AND P1, PT, R13, 0x3, PT ;  /* 0x000000030d00780c */ /* 0x000fc80003f25270 */
[----:B------:R-:W-:Y:S02]  /*7df0*/  SEL R2, RZ, 0x1, P1 ;  /* 0x00000001ff027807 */ /* 0x000fe40000800000 */
[----:B------:R-:W-:Y:S02]  /*7e00*/  SEL R13, R13, RZ, P1 ;  /* 0x000000ff0d0d7207 */ /* 0x000fe40000800000 */
[----:B------:R-:W-:-:S03]  /*7e10*/  LOP3.LUT R9, R3, R2, RZ, 0x3c, !PT ;  /* 0x0000000203097212 */ /* 0x000fc600078e3cff */
[----:B------:R-:W-:Y:S01]  /*7e20*/  IMAD R6, R13, 0x8, R0 ;  /* 0x000000080d067824 */ /* 0x000fe200078e0200 */
[----:B------:R-:W-:Y:S01]  /*7e30*/  SHF.L.U32 R5, R9, 0x1f, RZ ;  /* 0x0000001f09057819 */ /* 0x000fe200000006ff */
[----:B0-----:R-:W-:Y:S06]  /*7e40*/  @!P0 BRA `(.L_x_182) ;  /* 0x0000000000b88947 */ /* 0x001fec0003800000 */
.L_x_192:
[----:B------:R-:W1:Y:S01]  /*7e50*/  SYNCS.PHASECHK.TRANS64.TRYWAIT P0, [R6+URZ], R5 ;  /* 0x00000005060075a7 */ /* 0x000e62000800017f */
[----:B------:R-:W-:-:S05]  /*7e60*/  VIADD R2, R13, 0x1 ;  /* 0x000000010d027836 */ /* 0x000fca0000000000 */
[----:B------:R-:W-:-:S04]  /*7e70*/  ISETP.NE.AND P1, PT, R2, 0x3, PT ;  /* 0x000000030200780c */ /* 0x000fc80003f25270 */
[----:B0-----:R-:W-:Y:S02]  /*7e80*/  SEL R4, RZ, 0x1, P1 ;  /* 0x00000001ff047807 */ /* 0x001fe40000800000 */
[----:B------:R-:W-:Y:S02]  /*7e90*/  SEL R3, R2, RZ, P1 ;  /* 0x000000ff02037207 */ /* 0x000fe40000800000 */
[----:B------:R-:W-:Y:S01]  /*7ea0*/  LOP3.LUT R4, R9, R4, RZ, 0x3c, !PT ;  /* 0x0000000409047212 */ /* 0x000fe200078e3cff */
[----:B-1----:R-:W-:Y:S06]  /*7eb0*/  @!P0 BRA `(.L_x_183) ;  /* 0x0000000000b08947 */ /* 0x002fec0003800000 */
.L_x_193:
[----:B------:R-:W-:Y:S01]  /*7ec0*/  IMAD R3, R3, 0x8, R0 ;  /* 0x0000000803037824 */ /* 0x000fe200078e0200 */
[----:B------:R-:W-:-:S07]  /*7ed0*/  SHF.L.U32 R0, R4, 0x1f, RZ ;  /* 0x0000001f04007819 */ /* 0x000fce00000006ff */
.L_x_184:
[----:B-1----:R1:W2:Y:S02]  /*7ee0*/  SYNCS.PHASECHK.TRANS64.TRYWAIT P0, [R3+URZ], R0 ;  /* 0x00000000030075a7 */ /* 0x0022a4000800017f */
[----:B--2---:R-:W-:Y:S05]  /*7ef0*/  @!P0 NANOSLEEP.SYNCS 0x989680 ;  /* 0x009896800000895d */ /* 0x004fea0003900000 */
[----:B------:R-:W2:Y:S02]  /*7f00*/  @!P0 SYNCS.PHASECHK.TRANS64 P0, [R3+URZ], R0 ;  /* 0x00000000030085a7 */ /* 0x000ea4000800007f */
[----:B--2---:R-:W-:Y:S05]  /*7f10*/  @!P0 BRA `(.L_x_184) ;  /* 0xfffffffc00f08947 */ /* 0x004fea000383ffff */
.L_x_180:
[----:B------:R-:W-:Y:S05]  /*7f20*/  BSYNC B0 ;  /* 0x0000000000007941 */ /* 0x000fea0003800000 */
.L_x_179:
[----:B------:R-:W-:Y:S05]  /*7f30*/  EXIT ;  /* 0x000000000000794d */ /* 0x000fea0003800000 */
.L_x_21:
[----:B-1----:R1:W2:Y:S02]  /*7f40*/  SYNCS.PHASECHK.TRANS64.TRYWAIT P1, [R3+URZ], R0 ;  /* 0x00000000030075a7 */ /* 0x0022a4000802017f */
[----:B--2---:R-:W-:Y:S05]  /*7f50*/  @!P1 NANOSLEEP.SYNCS 0x989680 ;  /* 0x009896800000995d */ /* 0x004fea0003900000 */
[----:B------:R-:W2:Y:S02]  /*7f60*/  @!P1 SYNCS.PHASECHK.TRANS64 P1, [R3+URZ], R0 ;  /* 0x00000000030095a7 */ /* 0x000ea4000802007f */
[----:B--2---:R-:W-:Y:S05]  /*7f70*/  @!P1 BRA `(.L_x_21) ;  /* 0xfffffffc00f09947 */ /* 0x004fea000383ffff */
[----:B------:R-:W-:Y:S05]  /*7f80*/  BRA `(.L_x_20) ;  /* 0xffffff9800047947 */ /* 0x000fea000383ffff */
.L_x_26:
[----:B-1----:R1:W2:Y:S02]  /*7f90*/  SYNCS.PHASECHK.TRANS64.TRYWAIT P1, [R5+URZ], R4 ;  /* 0x00000004050075a7 */ /* 0x0022a4000802017f */
[----:B--2---:R-:W-:Y:S05]  /*7fa0*/  @!P1 NANOSLEEP.SYNCS 0x989680 ;  /* 0x009896800000995d */ /* 0x004fea0003900000 */
[----:B------:R-:W2:Y:S02]  /*7fb0*/  @!P1 SYNCS.PHASECHK.TRANS64 P1, [R5+URZ], R4 ;  /* 0x00000004050095a7 */ /* 0x000ea4000802007f */
[----:B--2---:R-:W-:Y:S05]  /*7fc0*/  @!P1 BRA `(.L_x_26) ;  /* 0xfffffffc00f09947 */ /* 0x004fea000383ffff */
[----:B------:R-:W-:Y:S05]  /*7fd0*/  BRA `(.L_x_25) ;  /* 0xffffff9800e07947 */ /* 0x000fea000383ffff */
.L_x_167:
[----:B------:R-:W-:Y:S01]  /*7fe0*/  BSSY B1, `(.L_x_185) ;  /* 0x0000006000017945 */ /* 0x000fe20003800000 */
[----:B------:R-:W-:-:S07]  /*7ff0*/  IMAD.MOV.U32 R15, RZ, RZ, -0x1 ;  /* 0xffffffffff0f7424 */ /* 0x000fce00078e00ff */
[----:B------:R-:W-:Y:S05]  /*8000*/  WARPSYNC.COLLECTIVE R15, `(.L_x_186) ;  /* 0x000000000f0c7348 */ /* 0x000fea0003c00000 */
[----:B------:R-:W-:Y:S02]  /*8010*/  ELECT P6, UR62, PT ;  /* 0x00000000003e782f */ /* 0x000fe400038c0000 */
[----:B------:R-:W-:Y:S01]  /*8020*/  MOV R14, UR62 ;  /* 0x0000003e000e7c02 */ /* 0x000fe20008000f00 */
[----:B------:R-:W-:Y:S10]  /*8030*/  ENDCOLLECTIVE ;  /* 0x000000000000791b */ /* 0x000ff40003800000 */
.L_x_186:
[----:B------:R-:W-:Y:S05]  /*8040*/  BSYNC B1 ;  /* 0x0000000000017941 */ /* 0x000fea0003800000 */
.L_x_185:
[----:B------:R-:W-:Y:S05]  /*8050*/  BRA `(.L_x_187) ;  /* 0xfffffff000187947 */ /* 0x000fea000383ffff */
.L_x_170:
[----:B0-----:R0:W1:Y:S02]  /*8060*/  SYNCS.PHASECHK.TRANS64.TRYWAIT P0, [R21+URZ+0x18], R12 ;  /* 0x0000180c150075a7 */ /* 0x001064000800017f */
[----:B-1----:R-:W-:Y:S05]  /*8070*/  @!P0 NANOSLEEP.SYNCS 0x989680 ;  /* 0x009896800000895d */ /* 0x002fea0003900000 */
[----:B------:R-:W1:Y:S02]  /*8080*/  @!P0 SYNCS.PHASECHK.TRANS64 P0, [R21+URZ+0x18], R12 ;  /* 0x0000180c150085a7 */ /* 0x000e64000800007f */
[----:B-1----:R-:W-:Y:S05]  /*8090*/  @!P0 BRA `(.L_x_170) ;  /* 0xfffffffc00f08947 */ /* 0x002fea000383ffff */
[----:B------:R-:W-:Y:S05]  /*80a0*/  BRA `(.L_x_188) ;  /* 0xfffffff000607947 */ /* 0x000fea000383ffff */
.L_x_178:
[----:B------:R-:W-:Y:S01]  /*80b0*/  BSSY B0, `(.L_x_189) ;  /* 0x0000006000007945 */ /* 0x000fe20003800000 */
[----:B------:R-:W-:-:S07]  /*80c0*/  IMAD.MOV.U32 R15, RZ, RZ, -0x1 ;  /* 0xffffffffff0f7424 */ /* 0x000fce00078e00ff */
[----:B------:R-:W-:Y:S05]  /*80d0*/  WARPSYNC.COLLECTIVE R15, `(.L_x_190) ;  /* 0x000000000f0c7348 */ /* 0x000fea0003c00000 */
[----:B------:R-:W-:Y:S02]  /*80e0*/  ELECT P6, UR62, PT ;  /* 0x00000000003e782f */ /* 0x000fe400038c0000 */
[----:B------:R-:W-:Y:S01]  /*80f0*/  MOV R14, UR62 ;  /* 0x0000003e000e7c02 */ /* 0x000fe20008000f00 */
[----:B------:R-:W-:Y:S10]  /*8100*/  ENDCOLLECTIVE ;  /* 0x000000000000791b */ /* 0x000ff40003800000 */
.L_x_190:
[----:B------:R-:W-:Y:S05]  /*8110*/  BSYNC B0 ;  /* 0x0000000000007941 */ /* 0x000fea0003800000 */
.L_x_189:
[----:B------:R-:W-:Y:S05]  /*8120*/  BRA `(.L_x_191) ;  /* 0xfffffff800f47947 */ /* 0x000fea000383ffff */
.L_x_182:
[----:B0-----:R0:W1:Y:S02]  /*8130*/  SYNCS.PHASECHK.TRANS64.TRYWAIT P0, [R7+URZ], R4 ;  /* 0x00000004070075a7 */ /* 0x001064000800017f */
[----:B-1----:R-:W-:Y:S05]  /*8140*/  @!P0 NANOSLEEP.SYNCS 0x989680 ;  /* 0x009896800000895d */ /* 0x002fea0003900000 */
[----:B------:R-:W1:Y:S02]  /*8150*/  @!P0 SYNCS.PHASECHK.TRANS64 P0, [R7+URZ], R4 ;  /* 0x00000004070085a7 */ /* 0x000e64000800007f */
[----:B-1----:R-:W-:Y:S05]  /*8160*/  @!P0 BRA `(.L_x_182) ;  /* 0xfffffffc00f08947 */ /* 0x002fea000383ffff */
[----:B------:R-:W-:Y:S05]  /*8170*/  BRA `(.L_x_192) ;  /* 0xfffffffc00347947 */ /* 0x000fea000383ffff */
.L_x_183:
[----:B0-----:R0:W1:Y:S02]  /*8180*/  SYNCS.PHASECHK.TRANS64.TRYWAIT P0, [R6+URZ], R5 ;  /* 0x00000005060075a7 */ /* 0x001064000800017f */
[----:B-1----:R-:W-:Y:S05]  /*8190*/  @!P0 NANOSLEEP.SYNCS 0x989680 ;  /* 0x009896800000895d */ /* 0x002fea0003900000 */
[----:B------:R-:W1:Y:S02]  /*81a0*/  @!P0 SYNCS.PHASECHK.TRANS64 P0, [R6+URZ], R5 ;  /* 0x00000005060085a7 */ /* 0x000e64000800007f */
[----:B-1----:R-:W-:Y:S05]  /*81b0*/  @!P0 BRA `(.L_x_183) ;  /* 0xfffffffc00f08947 */ /* 0x002fea000383ffff */
[----:B------:R-:W-:Y:S05]  /*81c0*/  BRA `(.L_x_193) ;  /* 0xfffffffc003c7947 */ /* 0x000fea000383ffff */
.L_x_194:
[----:B------:R-:W-:-:S00]  /*81d0*/  BRA `(.L_x_194) ;  /* 0xfffffffc00fc7947 */ /* 0x000fc0000383ffff */
[----:B------:R-:W-:-:S00]  /*81e0*/  NOP ;  /* 0x0000000000007918 */ /* 0x000fc00000000000 */
        /* <DEDUP_REMOVED lines=9> */
.L_x_195:


//--------------------- .nv.global.init           --------------------------
	.section	.nv.global.init,"aw",@progbits
.nv.global.init:
	.type		$str$22,@object
	.size		$str$22,($str$23 - $str$22)
$str$22:
        /*0000*/ 	.byte	0x6b, 0x5f, 0x74, 0x69, 0x6c, 0x65, 0x5f, 0x63, 0x6f, 0x75, 0x6e, 0x74, 0x20, 0x3e, 0x3d, 0x20
        /*0010*/ 	.byte	0x31, 0x00
	.type		$str$23,@object
	.size		$str$23,(__unnamed_1 - $str$23)
$str$23:
        /*0012*/ 	.byte	0x2f, 0x74, 0x6d, 0x70, 0x2f, 0x63, 0x75, 0x74, 0x6c, 0x61, 0x73, 0x73, 0x5f, 0x73, 0x77, 0x65
        /*0022*/ 	.byte	0x65, 0x70, 0x5f, 0x73, 0x72, 0x63, 0x2f, 0x69, 0x6e, 0x63, 0x6c, 0x75, 0x64, 0x65, 0x2f, 0x63
        /*0032*/ 	.byte	0x75, 0x74, 0x6c, 0x61, 0x73, 0x73, 0x2f, 0x67, 0x65, 0x6d, 0x6d, 0x2f, 0x63, 0x6f, 0x6c, 0x6c
        /*0042*/ 	.byte	0x65, 0x63, 0x74, 0x69, 0x76, 0x65, 0x2f, 0x73, 0x6d, 0x39, 0x30, 0x5f, 0x6d, 0x6d, 0x61, 0x5f
        /*0052*/ 	.byte	0x74, 0x6d, 0x61, 0x5f, 0x67, 0x6d, 0x6d, 0x61, 0x5f, 0x73, 0x73, 0x5f, 0x77, 0x61, 0x72, 0x70
        /*0062*/ 	.byte	0x73, 0x70, 0x65, 0x63, 0x69, 0x61, 0x6c, 0x69, 0x7a, 0x65, 0x64, 0x2e, 0x68, 0x70, 0x70, 0x00
	.type		__unnamed_1,@object
	.size		__unnamed_1,(.L_0 - __unnamed_1)
__unnamed_1:
        /*0072*/ 	.byte	0x76, 0x6f, 0x69, 0x64, 0x20, 0x63, 0x75, 0x74, 0x6c, 0x61, 0x73, 0x73, 0x3a, 0x3a, 0x67, 0x65
        /* <DEDUP_REMOVED lines=181> */
        /*0bd2*/ 	.byte	0x00
.L_0:


//--------------------- .nv.shared._ZN7cutlass13device_kernelINS_4gemm6kernel13GemmUniversalIN4cute5tupleIJiiiiEEENS1_10collective13CollectiveMmaINS1_34MainloopSm90TmaGmmaWarpSpecializedILi3ENS5_IJNS4_1CILi4EEENSA_ILi2EEENSA_ILi1EEEEEENS1_35KernelTmaWarpSpecializedCooperativeEEENS5_IJNSA_ILi128EEESH_NSA_ILi64EEEEEENS_6half_tENS5_IJSD_llEEESK_SL_NS4_8TiledMMAINS4_8MMA_AtomIJNS4_4SM904GMMA26MMA_64x128x16_F32F16F16_SSILNSP_5MajorE1ELSR_1ELNSP_7ScaleInE1ELSS_1EEEEEENS4_6LayoutINS5_IJSC_SD_SD_EEENS5_IJSD_NSA_ILi0EEESX_EEEEENS5_IJNS4_10UnderscoreES10_S10_EEEEENS4_23SM90_TMA_LOAD_MULTICASTENS4_14ComposedLayoutINS4_7SwizzleILi3ELi4ELi3EEENS4_18smem_ptr_flag_bitsILi16EEENSV_INS5_IJSI_NSA_ILi8EEEEEENS5_IJSD_SI_EEEEEEEvNS4_8identityES13_S1D_vS1E_EENS_8epilogue10collective6detail29Sm90TmaWarpSpecializedAdapterINS1H_15DefaultEpilogueISK_NS5_IJlSD_lEEES1L_NS1G_6thread17LinearCombinationISK_Li1EffLNS1M_9ScaleType4KindE0ELNS_15FloatRoundStyleE2ESK_EENS1_15EpilogueDefaultEEEEEvvEEEEvNT_6ParamsE --------------------------
	.section	.nv.shared._ZN7cutlass13device_kernelINS_4gemm6kernel13GemmUniversalIN4cute5tupleIJiiiiEEENS1_10collective13CollectiveMmaINS1_34MainloopSm90TmaGmmaWarpSpecializedILi3ENS5_IJNS4_1CILi4EEENSA_ILi2EEENSA_ILi1EEEEEENS1_35KernelTmaWarpSpecializedCooperativeEEENS5_IJNSA_ILi128EEESH_NSA_ILi64EEEEEENS_6half_tENS5_IJSD_llEEESK_SL_NS4_8TiledMMAINS4_8MMA_AtomIJNS4_4SM904GMMA26MMA_64x128x16_F32F16F16_SSILNSP_5MajorE1ELSR_1ELNSP_7ScaleInE1ELSS_1EEEEEENS4_6LayoutINS5_IJSC_SD_SD_EEENS5_IJSD_NSA_ILi0EEESX_EEEEENS5_IJNS4_10UnderscoreES10_S10_EEEEENS4_23SM90_TMA_LOAD_MULTICASTENS4_14ComposedLayoutINS4_7SwizzleILi3ELi4ELi3EEENS4_18smem_ptr_flag_bitsILi16EEENSV_INS5_IJSI_NSA_ILi8EEEEEENS5_IJSD_SI_EEEEEEEvNS4_8identityES13_S1D_vS1E_EENS_8epilogue10collective6detail29Sm90TmaWarpSpecializedAdapterINS1H_15DefaultEpilogueISK_NS5_IJlSD_lEEES1L_NS1G_6thread17LinearCombinationISK_Li1EffLNS1M_9ScaleType4KindE0ELNS_15FloatRoundStyleE2ESK_EENS1_15EpilogueDefaultEEEEEvvEEEEvNT_6ParamsE,"aw",@nobits
	.sectionflags	@""
	.align	16
	.zero		1024


//--------------------- .nv.shared.reserved.0     --------------------------
	.section	.nv.shared.reserved.0,"aw",@nobits
	.weak		__nv_reservedSMEM_offset_0_alias
	.size		__nv_reservedSMEM_offset_0_alias, 0, 0
	.other		__nv_reservedSMEM_offset_0_alias,@"STO_CUDA_RESERVED_SHARED STV_DEFAULT"
__nv_reservedSMEM_offset_0_alias:
	.zero		0


//--------------------- .nv.global                --------------------------
	.section	.nv.global,"aw",@nobits
.nv.global:
	.type		_ZN40_INTERNAL_d221e6b4_4_k_cu_6d016012_270544cute1_E,@object
	.size		_ZN40_INTERNAL_d221e6b4_4_k_cu_6d016012_270544cute1_E,(_ZN40_INTERNAL_d221e6b4_4_k_cu_6d016012_270544cuda3std3__45__cpo6cbeginE - _ZN40_INTERNAL_d221e6b4_4_k_cu_6d016012_270544cute1_E)
_ZN40_INTERNAL_d221e6b4_4_k_cu_6d016012_270544cute1_E:
	.zero		1
	.type		_ZN40_INTERNAL_d221e6b4_4_k_cu_6d016012_270544cuda3std3__45__cpo6cbeginE,@object
	.size		_ZN40_INTERNAL_d221e6b4_4_k_cu_6d016012_270544cuda3std3__45__cpo6cbeginE,(_ZN40_INTERNAL_d221e6b4_4_k_cu_6d016012_270544cuda3std3__48in_placeE - _ZN40_INTERNAL_d221e6b4_4_k_cu_6d016012_270544cuda3std3__45__cpo6cbeginE)
_ZN40_INTERNAL_d221e6b4_4_k_cu_6d016012_270544cuda3std3__45__cpo6cbeginE:
	.zero		1
	.type		_ZN40_INTERNAL_d221e6b4_4_k_cu_6d016012_270544cuda3std3__48in_placeE,@object
	.size		_ZN40_INTERNAL_d221e6b4_4_k_cu_6d016012_270544cuda3std3__48in_placeE,(_ZN40_INTERNAL_d221e6b4_4_k_cu_6d016012_270544cuda3std6ranges3__45__cpo9iter_moveE - _ZN40_INTERNAL_d221e6b4_4_k_cu_6d016012_270544cuda3std3__48in_placeE)
_ZN40_INTERNAL_d221e6b4_4_k_cu_6d016012_270544cuda3std3__48in_placeE:
	.zero		1
	.type		_ZN40_INTERNAL_d221e6b4_4_k_cu_6d016012_270544cuda3std6ranges3__45__cpo9iter_moveE,@object
	.size		_ZN40_INTERNAL_d221e6b4_4_k_cu_6d016012_270544cuda3std6ranges3__45__cpo9iter_moveE,(_ZN40_INTERNAL_d221e6b4_4_k_cu_6d016012_270544cuda3std3__45__cpo5beginE - _ZN40_INTERNAL_d221e6b4_4_k_cu_6d016012_270544cuda3std6ranges3__45__cpo9iter_moveE)
_ZN40_INTERNAL_d221e6b4_4_k_cu_6d016012_270544cuda3std6ranges3__45__cpo9iter_moveE:
	.zero		1
	.type		_ZN40_INTERNAL_d221e6b4_4_k_cu_6d016012_270544cuda3std3__45__cpo5beginE,@object
	.size		_ZN40_INTERNAL_d221e6b4_4_k_cu_6d016012_270544cuda3std3__45__cpo5beginE,(_ZN40_INTERNAL_d221e6b4_4_k_cu_6d016012_270544cuda3std3__442_GLOBAL__N__d221e6b4_4_k_cu_6d016012_270546ignoreE - _ZN40_INTERNAL_d221e6b4_4_k_cu_6d016012_270544cuda3std3__45__cpo5beginE)
_ZN40_INTERNAL_d221e6b4_4_k_cu_6d016012_270544cuda3std3__45__cpo5beginE:
	.zero		1
	.type		_ZN40_INTERNAL_d221e6b4_4_k_cu_6d016012_270544cuda3std3__442_GLOBAL__N__d221e6b4_4_k_cu_6d016012_270546ignoreE,@object
	.size		_ZN40_INTERNAL_d221e6b4_4_k_cu_6d016012_270544cuda3std3__442_GLOBAL__N__d221e6b4_4_k_cu_6d016012_270546ignoreE,(_ZN40_INTERNAL_d221e6b4_4_k_cu_6d016012_270544cute7productE - _ZN40_INTERNAL_d221e6b4_4_k_cu_6d016012_270544cuda3std3__442_GLOBAL__N__d221e6b4_4_k_cu_6d016012_270546ignoreE)
_ZN40_INTERNAL_d221e6b4_4_k_cu_6d016012_270544cuda3std3__442_GLOBAL__N__d221e6b4_4_k_cu_6d016012_270546ignoreE:
	.zero		1
	.type		_ZN40_INTERNAL_d221e6b4_4_k_cu_6d016012_270544cute7productE,@object
	.size		_ZN40_INTERNAL_d221e6b4_4_k_cu_6d016012_270544cute7productE,(_ZN40_INTERNAL_d221e6b4_4_k_cu_6d016012_270544cuda3std3__45__cpo3endE - _ZN40_INTERNAL_d221e6b4_4_k_cu_6d016012_270544cute7productE)
_ZN40_INTERNAL_d221e6b4_4_k_cu_6d016012_270544cute7productE:
	.zero		1
	.type		_ZN40_INTERNAL_d221e6b4_4_k_cu_6d016012_270544cuda3std3__45__cpo3endE,@object
	.size		_ZN40_INTERNAL_d221e6b4_4_k_cu_6d016012_270544cuda3std3__45__cpo3endE,(_ZN40_INTERNAL_d221e6b4_4_k_cu_6d016012_270544cuda3std3__419piecewise_constructE - _ZN40_INTERNAL_d221e6b4_4_k_cu_6d016012_270544cuda3std3__45__cpo3endE)
_ZN40_INTERNAL_d221e6b4_4_k_cu_6d016012_270544cuda3std3__45__cpo3endE:
	.zero		1
	.type		_ZN40_INTERNAL_d221e6b4_4_k_cu_6d016012_270544cuda3std3__419piecewise_constructE,@object
	.size		_ZN40_INTERNAL_d221e6b4_4_k_cu_6d016012_270544cuda3std3__419piecewise_constructE,(_ZN40_INTERNAL_d221e6b4_4_k_cu_6d016012_270544cuda3std3__45__cpo4cendE - _ZN40_INTERNAL_d221e6b4_4_k_cu_6d016012_270544cuda3std3__419piecewise_constructE)
_ZN40_INTERNAL_d221e6b4_4_k_cu_6d016012_270544cuda3std3__419piecewise_constructE:
	.zero		1
	.type		_ZN40_INTERNAL_d221e6b4_4_k_cu_6d016012_270544cuda3std3__45__cpo4cendE,@object
	.size		_ZN40_INTERNAL_d221e6b4_4_k_cu_6d016012_270544cuda3std3__45__cpo4cendE,(_ZN40_INTERNAL_d221e6b4_4_k_cu_6d016012_270544cuda3std6ranges3__45__cpo4swapE - _ZN40_INTERNAL_d221e6b4_4_k_cu_6d016012_270544cuda3std3__45__cpo4cendE)
_ZN40_INTERNAL_d221e6b4_4_k_cu_6d016012_270544cuda3std3__45__cpo4cendE:
	.zero		1
	.type		_ZN40_INTERNAL_d221e6b4_4_k_cu_6d016012_270544cuda3std6ranges3__45__cpo4swapE,@object
	.size		_ZN40_INTERNAL_d221e6b4_4_k_cu_6d016012_270544cuda3std6ranges3__45__cpo4swapE,(.L_8 - _ZN40_INTERNAL_d221e6b4_4_k_cu_6d016012_270544cuda3std6ranges3__45__cpo4swapE)
_ZN40_INTERNAL_d221e6b4_4_k_cu_6d016012_270544cuda3std6ranges3__45__cpo4swapE:
	.zero		1
.L_8:


//--------------------- .nv.constant0._ZN7cutlass13device_kernelINS_4gemm6kernel13GemmUniversalIN4cute5tupleIJiiiiEEENS1_10collective13CollectiveMmaINS1_34MainloopSm90TmaGmmaWarpSpecializedILi3ENS5_IJNS4_1CILi4EEENSA_ILi2EEENSA_ILi1EEEEEENS1_35KernelTmaWarpSpecializedCooperativeEEENS5_IJNSA_ILi128EEESH_NSA_ILi64EEEEEENS_6half_tENS5_IJSD_llEEESK_SL_NS4_8TiledMMAINS4_8MMA_AtomIJNS4_4SM904GMMA26MMA_64x128x16_F32F16F16_SSILNSP_5MajorE1ELSR_1ELNSP_7ScaleInE1ELSS_1EEEEEENS4_6LayoutINS5_IJSC_SD_SD_EEENS5_IJSD_NSA_ILi0EEESX_EEEEENS5_IJNS4_10UnderscoreES10_S10_EEEEENS4_23SM90_TMA_LOAD_MULTICASTENS4_14ComposedLayoutINS4_7SwizzleILi3ELi4ELi3EEENS4_18smem_ptr_flag_bitsILi16EEENSV_INS5_IJSI_NSA_ILi8EEEEEENS5_IJSD_SI_EEEEEEEvNS4_8identityES13_S1D_vS1E_EENS_8epilogue10collective6detail29Sm90TmaWarpSpecializedAdapterINS1H_15DefaultEpilogueISK_NS5_IJlSD_lEEES1L_NS1G_6thread17LinearCombinationISK_Li1EffLNS1M_9ScaleType4KindE0ELNS_15FloatRoundStyleE2ESK_EENS1_15EpilogueDefaultEEEEEvvEEEEvNT_6ParamsE --------------------------
	.section	.nv.constant0._ZN7cutlass13device_kernelINS_4gemm6kernel13GemmUniversalIN4cute5tupleIJiiiiEEENS1_10collective13CollectiveMmaINS1_34MainloopSm90TmaGmmaWarpSpecializedILi3ENS5_IJNS4_1CILi4EEENSA_ILi2EEENSA_ILi1EEEEEENS1_35KernelTmaWarpSpecializedCooperativeEEENS5_IJNSA_ILi128EEESH_NSA_ILi64EEEEEENS_6half_tENS5_IJSD_llEEESK_SL_NS4_8TiledMMAINS4_8MMA_AtomIJNS4_4SM904GMMA26MMA_64x128x16_F32F16F16_SSILNSP_5MajorE1ELSR_1ELNSP_7ScaleInE1ELSS_1EEEEEENS4_6LayoutINS5_IJSC_SD_SD_EEENS5_IJSD_NSA_ILi0EEESX_EEEEENS5_IJNS4_10UnderscoreES10_S10_EEEEENS4_23SM90_TMA_LOAD_MULTICASTENS4_14ComposedLayoutINS4_7SwizzleILi3ELi4ELi3EEENS4_18smem_ptr_flag_bitsILi16EEENSV_INS5_IJSI_NSA_ILi8EEEEEENS5_IJSD_SI_EEEEEEEvNS4_8identityES13_S1D_vS1E_EENS_8epilogue10collective6detail29Sm90TmaWarpSpecializedAdapterINS1H_15DefaultEpilogueISK_NS5_IJlSD_lEEES1L_NS1G_6thread17LinearCombinationISK_Li1EffLNS1M_9ScaleType4KindE0ELNS_15FloatRoundStyleE2ESK_EENS1_15EpilogueDefaultEEEEEvvEEEEvNT_6ParamsE,"a",@progbits
	.sectionflags	@""
	.align	4
.nv.constant0._ZN7cutlass13device_kernelINS_4gemm6kernel13GemmUniversalIN4cute5tupleIJiiiiEEENS1_10collective13CollectiveMmaINS1_34MainloopSm90TmaGmmaWarpSpecializedILi3ENS5_IJNS4_1CILi4EEENSA_ILi2EEENSA_ILi1EEEEEENS1_35KernelTmaWarpSpecializedCooperativeEEENS5_IJNSA_ILi128EEESH_NSA_ILi64EEEEEENS_6half_tENS5_IJSD_llEEESK_SL_NS4_8TiledMMAINS4_8MMA_AtomIJNS4_4SM904GMMA26MMA_64x128x16_F32F16F16_SSILNSP_5MajorE1ELSR_1ELNSP_7ScaleInE1ELSS_1EEEEEENS4_6LayoutINS5_IJSC_SD_SD_EEENS5_IJSD_NSA_ILi0EEESX_EEEEENS5_IJNS4_10UnderscoreES10_S10_EEEEENS4_23SM90_TMA_LOAD_MULTICASTENS4_14ComposedLayoutINS4_7SwizzleILi3ELi4ELi3EEENS4_18smem_ptr_flag_bitsILi16EEENSV_INS5_IJSI_NSA_ILi8EEEEEENS5_IJSD_SI_EEEEEEEvNS4_8identityES13_S1D_vS1E_EENS_8epilogue10collective6detail29Sm90TmaWarpSpecializedAdapterINS1H_15DefaultEpilogueISK_NS5_IJlSD_lEEES1L_NS1G_6thread17LinearCombinationISK_Li1EffLNS1M_9ScaleType4KindE0ELNS_15FloatRoundStyleE2ESK_EENS1_15EpilogueDefaultEEEEEvvEEEEvNT_6ParamsE:
	.zero		1664


//--------------------- SYMBOLS --------------------------

	.type		.nv.reservedSmem.offset0,@object
	.size		.nv.reservedSmem.offset0,0x4
	.type		__assertfail,@function
